//
// Generated by NVIDIA NVVM Compiler
//
// Compiler Build ID: CL-36424714
// Cuda compilation tools, release 13.0, V13.0.88
// Based on NVVM 20.0.0
//

.version 9.0
.target sm_100
.address_size 64

	// .globl	_Z19new_cluster_centersP7KMClustP6KMData

.visible .entry _Z19new_cluster_centersP7KMClustP6KMData(
	.param .u64 .ptr .align 1 _Z19new_cluster_centersP7KMClustP6KMData_param_0,
	.param .u64 .ptr .align 1 _Z19new_cluster_centersP7KMClustP6KMData_param_1
)
{
	.reg .pred 	%p<7>;
	.reg .b32 	%r<26>;
	.reg .b64 	%rd<32>;
	.reg .b64 	%fd<7>;

	ld.param.u64 	%rd4, [_Z19new_cluster_centersP7KMClustP6KMData_param_0];
	ld.param.u64 	%rd5, [_Z19new_cluster_centersP7KMClustP6KMData_param_1];
	cvta.to.global.u64 	%rd1, %rd4;
	cvta.to.global.u64 	%rd2, %rd5;
	mov.u32 	%r10, %tid.x;
	cvt.u64.u32 	%rd3, %r10;
	setp.gt.u32 	%p1, %r10, 783;
	@%p1 bra 	$L__BB0_9;
	ld.global.u32 	%r11, [%rd2];
	setp.lt.s32 	%p2, %r11, 1;
	@%p2 bra 	$L__BB0_4;
	mov.b32 	%r22, 0;
$L__BB0_3:
	ld.global.u64 	%rd6, [%rd2+16];
	cvta.to.global.u64 	%rd7, %rd6;
	mul.wide.u32 	%rd8, %r22, 4;
	add.s64 	%rd9, %rd7, %rd8;
	ld.global.u32 	%r13, [%rd9];
	ld.global.u64 	%rd10, [%rd2+8];
	cvta.to.global.u64 	%rd11, %rd10;
	ld.global.u32 	%r14, [%rd1+4];
	mul.lo.s32 	%r15, %r14, %r22;
	cvt.s64.s32 	%rd12, %r15;
	add.s64 	%rd13, %rd12, %rd3;
	shl.b64 	%rd14, %rd13, 2;
	add.s64 	%rd15, %rd11, %rd14;
	ld.global.u32 	%r16, [%rd15];
	cvt.rn.f64.s32 	%fd1, %r16;
	ld.global.u64 	%rd16, [%rd1+8];
	cvta.to.global.u64 	%rd17, %rd16;
	mul.lo.s32 	%r17, %r14, %r13;
	cvt.s64.s32 	%rd18, %r17;
	add.s64 	%rd19, %rd18, %rd3;
	shl.b64 	%rd20, %rd19, 3;
	add.s64 	%rd21, %rd17, %rd20;
	ld.global.f64 	%fd2, [%rd21];
	add.f64 	%fd3, %fd2, %fd1;
	st.global.f64 	[%rd21], %fd3;
	add.s32 	%r22, %r22, 1;
	ld.global.u32 	%r18, [%rd2];
	setp.lt.s32 	%p3, %r22, %r18;
	@%p3 bra 	$L__BB0_3;
$L__BB0_4:
	ld.global.u32 	%r25, [%rd1];
	setp.lt.s32 	%p4, %r25, 1;
	@%p4 bra 	$L__BB0_9;
	mov.b32 	%r24, 0;
$L__BB0_6:
	ld.global.u64 	%rd22, [%rd1+16];
	cvta.to.global.u64 	%rd23, %rd22;
	mul.wide.u32 	%rd24, %r24, 4;
	add.s64 	%rd25, %rd23, %rd24;
	ld.global.u32 	%r6, [%rd25];
	setp.lt.s32 	%p5, %r6, 1;
	@%p5 bra 	$L__BB0_8;
	ld.global.u64 	%rd26, [%rd1+8];
	cvta.to.global.u64 	%rd27, %rd26;
	ld.global.u32 	%r20, [%rd1+4];
	mul.lo.s32 	%r21, %r20, %r24;
	cvt.s64.s32 	%rd28, %r21;
	add.s64 	%rd29, %rd28, %rd3;
	shl.b64 	%rd30, %rd29, 3;
	add.s64 	%rd31, %rd27, %rd30;
	ld.global.f64 	%fd4, [%rd31];
	cvt.rn.f64.u32 	%fd5, %r6;
	div.rn.f64 	%fd6, %fd4, %fd5;
	st.global.f64 	[%rd31], %fd6;
	ld.global.u32 	%r25, [%rd1];
$L__BB0_8:
	add.s32 	%r24, %r24, 1;
	setp.lt.s32 	%p6, %r24, %r25;
	@%p6 bra 	$L__BB0_6;
$L__BB0_9:
	bar.sync 	0;
	ret;

}
	// .globl	_Z15new_assignmentsP7KMClustP6KMDataiPi
.visible .entry _Z15new_assignmentsP7KMClustP6KMDataiPi(
	.param .u64 .ptr .align 1 _Z15new_assignmentsP7KMClustP6KMDataiPi_param_0,
	.param .u64 .ptr .align 1 _Z15new_assignmentsP7KMClustP6KMDataiPi_param_1,
	.param .u32 _Z15new_assignmentsP7KMClustP6KMDataiPi_param_2,
	.param .u64 .ptr .align 1 _Z15new_assignmentsP7KMClustP6KMDataiPi_param_3
)
{
	.reg .pred 	%p<22>;
	.reg .b32 	%r<88>;
	.reg .b32 	%f<66>;
	.reg .b64 	%rd<56>;
	.reg .b64 	%fd<46>;

	ld.param.u64 	%rd14, [_Z15new_assignmentsP7KMClustP6KMDataiPi_param_0];
	ld.param.u64 	%rd15, [_Z15new_assignmentsP7KMClustP6KMDataiPi_param_1];
	ld.param.u32 	%r34, [_Z15new_assignmentsP7KMClustP6KMDataiPi_param_2];
	ld.param.u64 	%rd13, [_Z15new_assignmentsP7KMClustP6KMDataiPi_param_3];
	cvta.to.global.u64 	%rd1, %rd15;
	cvta.to.global.u64 	%rd2, %rd14;
	mov.u32 	%r35, %tid.x;
	mov.u32 	%r36, %ctaid.x;
	mad.lo.s32 	%r37, %r34, %r36, %r35;
	cvt.u64.u32 	%rd3, %r37;
	ld.global.s32 	%rd16, [%rd2];
	setp.ge.s64 	%p1, %rd3, %rd16;
	@%p1 bra 	$L__BB1_2;
	ld.global.u64 	%rd17, [%rd2+16];
	shl.b64 	%rd18, %rd3, 2;
	add.s64 	%rd19, %rd17, %rd18;
	mov.b32 	%r38, 0;
	st.u32 	[%rd19], %r38;
$L__BB1_2:
	ld.global.s32 	%rd20, [%rd1];
	setp.ge.s64 	%p2, %rd3, %rd20;
	@%p2 bra 	$L__BB1_26;
	ld.global.u32 	%r1, [%rd2];
	setp.lt.s32 	%p3, %r1, 1;
	mov.b32 	%r87, -1;
	@%p3 bra 	$L__BB1_24;
	ld.global.u32 	%r2, [%rd2+4];
	setp.lt.s32 	%p4, %r2, 1;
	@%p4 bra 	$L__BB1_18;
	ld.global.u64 	%rd4, [%rd1+8];
	ld.global.u64 	%rd5, [%rd2+8];
	cvt.u64.u32 	%rd21, %r2;
	mul.lo.s64 	%rd6, %rd21, %rd3;
	mov.b32 	%r87, -1;
	mov.f32 	%f54, 0f7F800000;
	mov.b32 	%r73, 0;
$L__BB1_6:
	setp.lt.u32 	%p11, %r2, 8;
	mul.lo.s32 	%r5, %r2, %r73;
	mov.f32 	%f62, 0f00000000;
	mov.b32 	%r77, 0;
	@%p11 bra 	$L__BB1_9;
	and.b32  	%r49, %r2, 2147483640;
	neg.s32 	%r75, %r49;
	shl.b64 	%rd22, %rd6, 2;
	add.s64 	%rd23, %rd22, %rd4;
	add.s64 	%rd55, %rd23, 16;
	mul.wide.u32 	%rd24, %r5, 8;
	add.s64 	%rd25, %rd5, %rd24;
	add.s64 	%rd54, %rd25, 32;
	mov.f32 	%f62, 0f00000000;
$L__BB1_8:
	.pragma "nounroll";
	and.b32  	%r77, %r2, 2147483640;
	ld.u32 	%r50, [%rd55+-16];
	cvt.rn.f64.s32 	%fd1, %r50;
	ld.f64 	%fd2, [%rd54+-32];
	sub.f64 	%fd3, %fd1, %fd2;
	cvt.rn.f32.f64 	%f26, %fd3;
	fma.rn.f32 	%f27, %f26, %f26, %f62;
	ld.u32 	%r51, [%rd55+-12];
	cvt.rn.f64.s32 	%fd4, %r51;
	ld.f64 	%fd5, [%rd54+-24];
	sub.f64 	%fd6, %fd4, %fd5;
	cvt.rn.f32.f64 	%f28, %fd6;
	fma.rn.f32 	%f29, %f28, %f28, %f27;
	ld.u32 	%r52, [%rd55+-8];
	cvt.rn.f64.s32 	%fd7, %r52;
	ld.f64 	%fd8, [%rd54+-16];
	sub.f64 	%fd9, %fd7, %fd8;
	cvt.rn.f32.f64 	%f30, %fd9;
	fma.rn.f32 	%f31, %f30, %f30, %f29;
	ld.u32 	%r53, [%rd55+-4];
	cvt.rn.f64.s32 	%fd10, %r53;
	ld.f64 	%fd11, [%rd54+-8];
	sub.f64 	%fd12, %fd10, %fd11;
	cvt.rn.f32.f64 	%f32, %fd12;
	fma.rn.f32 	%f33, %f32, %f32, %f31;
	ld.u32 	%r54, [%rd55];
	cvt.rn.f64.s32 	%fd13, %r54;
	ld.f64 	%fd14, [%rd54];
	sub.f64 	%fd15, %fd13, %fd14;
	cvt.rn.f32.f64 	%f34, %fd15;
	fma.rn.f32 	%f35, %f34, %f34, %f33;
	ld.u32 	%r55, [%rd55+4];
	cvt.rn.f64.s32 	%fd16, %r55;
	ld.f64 	%fd17, [%rd54+8];
	sub.f64 	%fd18, %fd16, %fd17;
	cvt.rn.f32.f64 	%f36, %fd18;
	fma.rn.f32 	%f37, %f36, %f36, %f35;
	ld.u32 	%r56, [%rd55+8];
	cvt.rn.f64.s32 	%fd19, %r56;
	ld.f64 	%fd20, [%rd54+16];
	sub.f64 	%fd21, %fd19, %fd20;
	cvt.rn.f32.f64 	%f38, %fd21;
	fma.rn.f32 	%f39, %f38, %f38, %f37;
	ld.u32 	%r57, [%rd55+12];
	cvt.rn.f64.s32 	%fd22, %r57;
	ld.f64 	%fd23, [%rd54+24];
	sub.f64 	%fd24, %fd22, %fd23;
	cvt.rn.f32.f64 	%f40, %fd24;
	fma.rn.f32 	%f62, %f40, %f40, %f39;
	add.s32 	%r75, %r75, 8;
	add.s64 	%rd55, %rd55, 32;
	add.s64 	%rd54, %rd54, 64;
	setp.ne.s32 	%p12, %r75, 0;
	@%p12 bra 	$L__BB1_8;
$L__BB1_9:
	and.b32  	%r11, %r2, 7;
	setp.eq.s32 	%p13, %r11, 0;
	@%p13 bra 	$L__BB1_17;
	setp.lt.u32 	%p14, %r11, 4;
	@%p14 bra 	$L__BB1_12;
	cvt.u64.u32 	%rd26, %r77;
	add.s64 	%rd27, %rd6, %rd26;
	shl.b64 	%rd28, %rd27, 2;
	add.s64 	%rd29, %rd4, %rd28;
	ld.u32 	%r58, [%rd29];
	cvt.rn.f64.s32 	%fd25, %r58;
	add.s32 	%r59, %r5, %r77;
	mul.wide.s32 	%rd30, %r59, 8;
	add.s64 	%rd31, %rd5, %rd30;
	ld.f64 	%fd26, [%rd31];
	sub.f64 	%fd27, %fd25, %fd26;
	cvt.rn.f32.f64 	%f42, %fd27;
	fma.rn.f32 	%f43, %f42, %f42, %f62;
	ld.u32 	%r60, [%rd29+4];
	cvt.rn.f64.s32 	%fd28, %r60;
	ld.f64 	%fd29, [%rd31+8];
	sub.f64 	%fd30, %fd28, %fd29;
	cvt.rn.f32.f64 	%f44, %fd30;
	fma.rn.f32 	%f45, %f44, %f44, %f43;
	ld.u32 	%r61, [%rd29+8];
	cvt.rn.f64.s32 	%fd31, %r61;
	ld.f64 	%fd32, [%rd31+16];
	sub.f64 	%fd33, %fd31, %fd32;
	cvt.rn.f32.f64 	%f46, %fd33;
	fma.rn.f32 	%f47, %f46, %f46, %f45;
	ld.u32 	%r62, [%rd29+12];
	cvt.rn.f64.s32 	%fd34, %r62;
	ld.f64 	%fd35, [%rd31+24];
	sub.f64 	%fd36, %fd34, %fd35;
	cvt.rn.f32.f64 	%f48, %fd36;
	fma.rn.f32 	%f62, %f48, %f48, %f47;
	add.s32 	%r77, %r77, 4;
$L__BB1_12:
	and.b32  	%r63, %r2, 3;
	setp.eq.s32 	%p15, %r63, 0;
	@%p15 bra 	$L__BB1_17;
	setp.eq.s32 	%p16, %r63, 1;
	@%p16 bra 	$L__BB1_15;
	cvt.u64.u32 	%rd32, %r77;
	add.s64 	%rd33, %rd6, %rd32;
	shl.b64 	%rd34, %rd33, 2;
	add.s64 	%rd35, %rd4, %rd34;
	ld.u32 	%r64, [%rd35];
	cvt.rn.f64.s32 	%fd37, %r64;
	add.s32 	%r65, %r5, %r77;
	mul.wide.s32 	%rd36, %r65, 8;
	add.s64 	%rd37, %rd5, %rd36;
	ld.f64 	%fd38, [%rd37];
	sub.f64 	%fd39, %fd37, %fd38;
	cvt.rn.f32.f64 	%f50, %fd39;
	fma.rn.f32 	%f51, %f50, %f50, %f62;
	ld.u32 	%r66, [%rd35+4];
	cvt.rn.f64.s32 	%fd40, %r66;
	ld.f64 	%fd41, [%rd37+8];
	sub.f64 	%fd42, %fd40, %fd41;
	cvt.rn.f32.f64 	%f52, %fd42;
	fma.rn.f32 	%f62, %f52, %f52, %f51;
	add.s32 	%r77, %r77, 2;
$L__BB1_15:
	and.b32  	%r67, %r2, 1;
	setp.eq.b32 	%p17, %r67, 1;
	not.pred 	%p18, %p17;
	@%p18 bra 	$L__BB1_17;
	cvt.u64.u32 	%rd38, %r77;
	add.s64 	%rd39, %rd6, %rd38;
	shl.b64 	%rd40, %rd39, 2;
	add.s64 	%rd41, %rd4, %rd40;
	ld.u32 	%r68, [%rd41];
	cvt.rn.f64.s32 	%fd43, %r68;
	add.s32 	%r69, %r5, %r77;
	mul.wide.s32 	%rd42, %r69, 8;
	add.s64 	%rd43, %rd5, %rd42;
	ld.f64 	%fd44, [%rd43];
	sub.f64 	%fd45, %fd43, %fd44;
	cvt.rn.f32.f64 	%f53, %fd45;
	fma.rn.f32 	%f62, %f53, %f53, %f62;
$L__BB1_17:
	setp.lt.f32 	%p19, %f62, %f54;
	selp.b32 	%r87, %r73, %r87, %p19;
	selp.f32 	%f54, %f62, %f54, %p19;
	add.s32 	%r73, %r73, 1;
	setp.eq.s32 	%p20, %r73, %r1;
	@%p20 bra 	$L__BB1_24;
	bra.uni 	$L__BB1_6;
$L__BB1_18:
	and.b32  	%r18, %r1, 3;
	setp.lt.u32 	%p5, %r1, 4;
	mov.b32 	%r87, -1;
	mov.f32 	%f64, 0f7F800000;
	mov.b32 	%r84, 0;
	@%p5 bra 	$L__BB1_21;
	and.b32  	%r84, %r1, 2147483644;
	mov.b32 	%r87, -1;
	mov.f32 	%f64, 0f7F800000;
	mov.b32 	%r79, 0;
$L__BB1_20:
	setp.gt.f32 	%p6, %f64, 0f00000000;
	selp.b32 	%r87, %r79, %r87, %p6;
	selp.f32 	%f64, 0f00000000, %f64, %p6;
	add.s32 	%r79, %r79, 4;
	setp.ne.s32 	%p7, %r79, %r84;
	@%p7 bra 	$L__BB1_20;
$L__BB1_21:
	setp.eq.s32 	%p8, %r18, 0;
	@%p8 bra 	$L__BB1_24;
	mov.b32 	%r86, 0;
$L__BB1_23:
	.pragma "nounroll";
	setp.gt.f32 	%p9, %f64, 0f00000000;
	selp.b32 	%r87, %r84, %r87, %p9;
	selp.f32 	%f64, 0f00000000, %f64, %p9;
	add.s32 	%r84, %r84, 1;
	add.s32 	%r86, %r86, 1;
	setp.ne.s32 	%p10, %r86, %r18;
	@%p10 bra 	$L__BB1_23;
$L__BB1_24:
	ld.global.u64 	%rd44, [%rd2+16];
	mul.wide.s32 	%rd45, %r87, 4;
	add.s64 	%rd46, %rd44, %rd45;
	atom.add.u32 	%r70, [%rd46], 1;
	ld.global.u64 	%rd47, [%rd1+16];
	shl.b64 	%rd48, %rd3, 2;
	add.s64 	%rd49, %rd47, %rd48;
	ld.u32 	%r71, [%rd49];
	setp.eq.s32 	%p21, %r87, %r71;
	@%p21 bra 	$L__BB1_26;
	cvta.to.global.u64 	%rd50, %rd13;
	atom.global.add.u32 	%r72, [%rd50], 1;
	ld.global.u64 	%rd51, [%rd1+16];
	add.s64 	%rd53, %rd51, %rd48;
	st.u32 	[%rd53], %r87;
$L__BB1_26:
	bar.sync 	0;
	ret;

}


// ===== COMPILED SASS (sm_100) =====

	.target	sm_100

	.elftype	@"ET_EXEC"


//--------------------- .note.nv.tkinfo           --------------------------
	.section	.note.nv.tkinfo,"",@"SHT_NOTE"
	.sectionflags	@"SHF_NOTE_NV_TKINFO"
	.tkinfo
        /*0018*/ 	.word	0x00000002
        /*0030*/ 	.string	""
        /*0030*/ 	.string	"ptxas"
        /*0030*/ 	.string	"Cuda compilation tools, release 13.0, V13.0.88"
        /*0030*/ 	.string	"Build cuda_13.0.r13.0/compiler.36424714_0"
        /*0030*/ 	.string	"-arch sm_100 -m 64 "



//--------------------- .note.nv.cuinfo           --------------------------
	.section	.note.nv.cuinfo,"",@"SHT_NOTE"
	.sectionflags	@"SHF_NOTE_NV_CUINFO"
        /*0018*/ 	.short	0x0002
        /*001a*/ 	.short	0x0064
        /*001c*/ 	.short	0x0082
	.zero		2


//--------------------- .nv.info                  --------------------------
	.section	.nv.info,"",@"SHT_CUDA_INFO"
	.align	4


	//----- nvinfo : EIATTR_REGCOUNT
	.align		4
        /*0000*/ 	.byte	0x04, 0x2f
        /*0002*/ 	.short	(.L_1 - .L_0)
	.align		4
.L_0:
        /*0004*/ 	.word	index@(_Z19new_cluster_centersP7KMClustP6KMData)
        /*0008*/ 	.word	0x0000001d


	//----- nvinfo : EIATTR_FRAME_SIZE
	.align		4
.L_1:
        /*000c*/ 	.byte	0x04, 0x11
        /*000e*/ 	.short	(.L_3 - .L_2)
	.align		4
.L_2:
        /*0010*/ 	.word	index@($__internal_0_$__cuda_sm20_div_rn_f64_full)
        /*0014*/ 	.word	0x00000000


	//----- nvinfo : EIATTR_FRAME_SIZE
	.align		4
.L_3:
        /*0018*/ 	.byte	0x04, 0x11
        /*001a*/ 	.short	(.L_5 - .L_4)
	.align		4
.L_4:
        /*001c*/ 	.word	index@(_Z19new_cluster_centersP7KMClustP6KMData)
        /*0020*/ 	.word	0x00000000


	//----- nvinfo : EIATTR_REGCOUNT
	.align		4
.L_5:
        /*0024*/ 	.byte	0x04, 0x2f
        /*0026*/ 	.short	(.L_7 - .L_6)
	.align		4
.L_6:
        /*0028*/ 	.word	index@(_Z15new_assignmentsP7KMClustP6KMDataiPi)
        /*002c*/ 	.word	0x00000020


	//----- nvinfo : EIATTR_FRAME_SIZE
	.align		4
.L_7:
        /*0030*/ 	.byte	0x04, 0x11
        /*0032*/ 	.short	(.L_9 - .L_8)
	.align		4
.L_8:
        /*0034*/ 	.word	index@(_Z15new_assignmentsP7KMClustP6KMDataiPi)
        /*0038*/ 	.word	0x00000000


	//----- nvinfo : EIATTR_MIN_STACK_SIZE
	.align		4
.L_9:
        /*003c*/ 	.byte	0x04, 0x12
        /*003e*/ 	.short	(.L_11 - .L_10)
	.align		4
.L_10:
        /*0040*/ 	.word	index@(_Z15new_assignmentsP7KMClustP6KMDataiPi)
        /*0044*/ 	.word	0x00000000


	//----- nvinfo : EIATTR_MIN_STACK_SIZE
	.align		4
.L_11:
        /*0048*/ 	.byte	0x04, 0x12
        /*004a*/ 	.short	(.L_13 - .L_12)
	.align		4
.L_12:
        /*004c*/ 	.word	index@(_Z19new_cluster_centersP7KMClustP6KMData)
        /*0050*/ 	.word	0x00000000
.L_13:


//--------------------- .nv.compat                --------------------------
	.section	.nv.compat,"",@"SHT_CUDA_COMPAT_INFO"
	.align	4
        /*0000*/ 	.byte	0x02, 0x09, 0x00, 0x00, 0x02, 0x02, 0x01, 0x00, 0x02, 0x05, 0x05, 0x00, 0x03, 0x07, 0x01, 0x01
        /*0010*/ 	.byte	0x02, 0x03, 0x00, 0x00, 0x02, 0x06, 0x01, 0x00, 0x04, 0x0b, 0x08, 0x00, 0x01, 0x00, 0x00, 0x00
        /*0020*/ 	.byte	0x00, 0x00, 0x00, 0x00


//--------------------- .nv.info._Z15new_assignmentsP7KMClustP6KMDataiPi --------------------------
	.section	.nv.info._Z15new_assignmentsP7KMClustP6KMDataiPi,"",@"SHT_CUDA_INFO"
	.sectionflags	@""
	.align	4


	//----- nvinfo : EIATTR_CUDA_API_VERSION
	.align		4
        /*0000*/ 	.byte	0x04, 0x37
        /*0002*/ 	.short	(.L_15 - .L_14)
.L_14:
        /*0004*/ 	.word	0x00000082


	//----- nvinfo : EIATTR_KPARAM_INFO
	.align		4
.L_15:
        /*0008*/ 	.byte	0x04, 0x17
        /*000a*/ 	.short	(.L_17 - .L_16)
.L_16:
        /*000c*/ 	.word	0x00000000
        /*0010*/ 	.short	0x0003
        /*0012*/ 	.short	0x0018
        /*0014*/ 	.byte	0x00, 0xf5, 0x21, 0x00


	//----- nvinfo : EIATTR_KPARAM_INFO
	.align		4
.L_17:
        /*0018*/ 	.byte	0x04, 0x17
        /*001a*/ 	.short	(.L_19 - .L_18)
.L_18:
        /*001c*/ 	.word	0x00000000
        /*0020*/ 	.short	0x0002
        /*0022*/ 	.short	0x0010
        /*0024*/ 	.byte	0x00, 0xf0, 0x11, 0x00


	//----- nvinfo : EIATTR_KPARAM_INFO
	.align		4
.L_19:
        /*0028*/ 	.byte	0x04, 0x17
        /*002a*/ 	.short	(.L_21 - .L_20)
.L_20:
        /*002c*/ 	.word	0x00000000
        /*0030*/ 	.short	0x0001
        /*0032*/ 	.short	0x0008
        /*0034*/ 	.byte	0x00, 0xf5, 0x21, 0x00


	//----- nvinfo : EIATTR_KPARAM_INFO
	.align		4
.L_21:
        /*0038*/ 	.byte	0x04, 0x17
        /*003a*/ 	.short	(.L_23 - .L_22)
.L_22:
        /*003c*/ 	.word	0x00000000
        /*0040*/ 	.short	0x0000
        /*0042*/ 	.short	0x0000
        /*0044*/ 	.byte	0x00, 0xf5, 0x21, 0x00


	//----- nvinfo : EIATTR_SPARSE_MMA_MASK
	.align		4
.L_23:
        /*0048*/ 	.byte	0x03, 0x50
        /*004a*/ 	.short	0x0000


	//----- nvinfo : EIATTR_MAXREG_COUNT
	.align		4
        /*004c*/ 	.byte	0x03, 0x1b
        /*004e*/ 	.short	0x00ff


	//----- nvinfo : EIATTR_NUM_BARRIERS
	.align		4
        /*0050*/ 	.byte	0x02, 0x4c
        /*0052*/ 	.byte	0x01
	.zero		1


	//----- nvinfo : EIATTR_MERCURY_ISA_VERSION
	.align		4
        /*0054*/ 	.byte	0x03, 0x5f
        /*0056*/ 	.short	0x0101


	//----- nvinfo : EIATTR_INT_WARP_WIDE_INSTR_OFFSETS
	.align		4
        /*0058*/ 	.byte	0x04, 0x31
        /*005a*/ 	.short	(.L_25 - .L_24)


	//   ....[0]....
.L_24:
        /*005c*/ 	.word	0x00001080


	//----- nvinfo : EIATTR_VRC_CTA_INIT_COUNT
	.align		4
.L_25:
        /*0060*/ 	.byte	0x02, 0x4a
	.zero		1
	.zero		1


	//----- nvinfo : EIATTR_EXIT_INSTR_OFFSETS
	.align		4
        /*0064*/ 	.byte	0x04, 0x1c
        /*0066*/ 	.short	(.L_27 - .L_26)


	//   ....[0]....
.L_26:
        /*0068*/ 	.word	0x00001130


	//----- nvinfo : EIATTR_CRS_STACK_SIZE
	.align		4
.L_27:
        /*006c*/ 	.byte	0x04, 0x1e
        /*006e*/ 	.short	(.L_29 - .L_28)
.L_28:
        /*0070*/ 	.word	0x00000000


	//----- nvinfo : EIATTR_CBANK_PARAM_SIZE
	.align		4
.L_29:
        /*0074*/ 	.byte	0x03, 0x19
        /*0076*/ 	.short	0x0020


	//----- nvinfo : EIATTR_PARAM_CBANK
	.align		4
        /*0078*/ 	.byte	0x04, 0x0a
        /*007a*/ 	.short	(.L_31 - .L_30)
	.align		4
.L_30:
        /*007c*/ 	.word	index@(.nv.constant0._Z15new_assignmentsP7KMClustP6KMDataiPi)
        /*0080*/ 	.short	0x0380
        /*0082*/ 	.short	0x0020


	//----- nvinfo : EIATTR_SW_WAR
	.align		4
.L_31:
        /*0084*/ 	.byte	0x04, 0x36
        /*0086*/ 	.short	(.L_33 - .L_32)
.L_32:
        /*0088*/ 	.word	0x00000008
.L_33:


//--------------------- .nv.info._Z19new_cluster_centersP7KMClustP6KMData --------------------------
	.section	.nv.info._Z19new_cluster_centersP7KMClustP6KMData,"",@"SHT_CUDA_INFO"
	.sectionflags	@""
	.align	4


	//----- nvinfo : EIATTR_CUDA_API_VERSION
	.align		4
        /*0000*/ 	.byte	0x04, 0x37
        /*0002*/ 	.short	(.L_35 - .L_34)
.L_34:
        /*0004*/ 	.word	0x00000082


	//----- nvinfo : EIATTR_KPARAM_INFO
	.align		4
.L_35:
        /*0008*/ 	.byte	0x04, 0x17
        /*000a*/ 	.short	(.L_37 - .L_36)
.L_36:
        /*000c*/ 	.word	0x00000000
        /*0010*/ 	.short	0x0001
        /*0012*/ 	.short	0x0008
        /*0014*/ 	.byte	0x00, 0xf5, 0x21, 0x00


	//----- nvinfo : EIATTR_KPARAM_INFO
	.align		4
.L_37:
        /*0018*/ 	.byte	0x04, 0x17
        /*001a*/ 	.short	(.L_39 - .L_38)
.L_38:
        /*001c*/ 	.word	0x00000000
        /*0020*/ 	.short	0x0000
        /*0022*/ 	.short	0x0000
        /*0024*/ 	.byte	0x00, 0xf5, 0x21, 0x00


	//----- nvinfo : EIATTR_SPARSE_MMA_MASK
	.align		4
.L_39:
        /*0028*/ 	.byte	0x03, 0x50
        /*002a*/ 	.short	0x0000


	//----- nvinfo : EIATTR_MAXREG_COUNT
	.align		4
        /*002c*/ 	.byte	0x03, 0x1b
        /*002e*/ 	.short	0x00ff


	//----- nvinfo : EIATTR_NUM_BARRIERS
	.align		4
        /*0030*/ 	.byte	0x02, 0x4c
        /*0032*/ 	.byte	0x01
	.zero		1


	//----- nvinfo : EIATTR_MERCURY_ISA_VERSION
	.align		4
        /*0034*/ 	.byte	0x03, 0x5f
        /*0036*/ 	.short	0x0101


	//----- nvinfo : EIATTR_VRC_CTA_INIT_COUNT
	.align		4
        /*0038*/ 	.byte	0x02, 0x4a
	.zero		1
	.zero		1


	//----- nvinfo : EIATTR_EXIT_INSTR_OFFSETS
	.align		4
        /*003c*/ 	.byte	0x04, 0x1c
        /*003e*/ 	.short	(.L_41 - .L_40)


	//   ....[0]....
.L_40:
        /*0040*/ 	.word	0x00000680


	//----- nvinfo : EIATTR_CRS_STACK_SIZE
	.align		4
.L_41:
        /*0044*/ 	.byte	0x04, 0x1e
        /*0046*/ 	.short	(.L_43 - .L_42)
.L_42:
        /*0048*/ 	.word	0x00000000


	//----- nvinfo : EIATTR_CBANK_PARAM_SIZE
	.align		4
.L_43:
        /*004c*/ 	.byte	0x03, 0x19
        /*004e*/ 	.short	0x0010


	//----- nvinfo : EIATTR_PARAM_CBANK
	.align		4
        /*0050*/ 	.byte	0x04, 0x0a
        /*0052*/ 	.short	(.L_45 - .L_44)
	.align		4
.L_44:
        /*0054*/ 	.word	index@(.nv.constant0._Z19new_cluster_centersP7KMClustP6KMData)
        /*0058*/ 	.short	0x0380
        /*005a*/ 	.short	0x0010


	//----- nvinfo : EIATTR_SW_WAR
	.align		4
.L_45:
        /*005c*/ 	.byte	0x04, 0x36
        /*005e*/ 	.short	(.L_47 - .L_46)
.L_46:
        /*0060*/ 	.word	0x00000008
.L_47:


//--------------------- .nv.callgraph             --------------------------
	.section	.nv.callgraph,"",@"SHT_CUDA_CALLGRAPH"
	.align	4
	.sectionentsize	8
	.align		4
        /*0000*/ 	.word	0x00000000
	.align		4
        /*0004*/ 	.word	0xffffffff
	.align		4
        /*0008*/ 	.word	0x00000000
	.align		4
        /*000c*/ 	.word	0xfffffffe
	.align		4
        /*0010*/ 	.word	0x00000000
	.align		4
        /*0014*/ 	.word	0xfffffffd
	.align		4
        /*0018*/ 	.word	0x00000000
	.align		4
        /*001c*/ 	.word	0xfffffffc


//--------------------- .text._Z15new_assignmentsP7KMClustP6KMDataiPi --------------------------
	.section	.text._Z15new_assignmentsP7KMClustP6KMDataiPi,"ax",@progbits
	.align	128
        .global         _Z15new_assignmentsP7KMClustP6KMDataiPi
        .type           _Z15new_assignmentsP7KMClustP6KMDataiPi,@function
        .size           _Z15new_assignmentsP7KMClustP6KMDataiPi,(.L_x_31 - _Z15new_assignmentsP7KMClustP6KMDataiPi)
        .other          _Z15new_assignmentsP7KMClustP6KMDataiPi,@"STO_CUDA_ENTRY STV_DEFAULT"
_Z15new_assignmentsP7KMClustP6KMDataiPi:
.text._Z15new_assignmentsP7KMClustP6KMDataiPi:
[----:B------:R-:W-:Y:S08]  /*0000*/  LDC R1, c[0x0][0x37c] ;  /* 0x0000df00ff017b82 */ /* 0x000ff00000000800 */
[----:B------:R-:W0:Y:S01]  /*0010*/  LDC.64 R10, c[0x0][0x380] ;  /* 0x0000e000ff0a7b82 */ /* 0x000e220000000a00 */
[----:B------:R-:W0:Y:S01]  /*0020*/  LDCU.64 UR6, c[0x0][0x358] ;  /* 0x00006b00ff0677ac */ /* 0x000e220008000a00 */
[----:B------:R-:W1:Y:S06]  /*0030*/  S2R R0, SR_TID.X ;  /* 0x0000000000007919 */ /* 0x000e6c0000002100 */
[----:B------:R-:W1:Y:S08]  /*0040*/  S2UR UR4, SR_CTAID.X ;  /* 0x00000000000479c3 */ /* 0x000e700000002500 */
[----:B------:R-:W1:Y:S01]  /*0050*/  LDC R5, c[0x0][0x390] ;  /* 0x0000e400ff057b82 */ /* 0x000e620000000800 */
[----:B0-----:R-:W2:Y:S01]  /*0060*/  LDG.E R3, desc[UR6][R10.64] ;  /* 0x000000060a037981 */ /* 0x001ea2000c1e1900 */
[----:B-1----:R-:W-:-:S05]  /*0070*/  IMAD R0, R5, UR4, R0 ;  /* 0x0000000405007c24 */ /* 0x002fca000f8e0200 */
[----:B--2---:R-:W-:Y:S02]  /*0080*/  ISETP.GE.U32.AND P0, PT, R0, R3, PT ;  /* 0x000000030000720c */ /* 0x004fe40003f06070 */
[----:B------:R-:W-:-:S04]  /*0090*/  SHF.R.S32.HI R3, RZ, 0x1f, R3 ;  /* 0x0000001fff037819 */ /* 0x000fc80000011403 */
[----:B------:R-:W-:-:S13]  /*00a0*/  ISETP.GE.AND.EX P0, PT, RZ, R3, PT, P0 ;  /* 0x00000003ff00720c */ /* 0x000fda0003f06300 */
[----:B------:R-:W2:Y:S01]  /*00b0*/  @!P0 LDG.E.64 R2, desc[UR6][R10.64+0x10] ;  /* 0x000010060a028981 */ /* 0x000ea2000c1e1b00 */
[----:B------:R-:W0:Y:S01]  /*00c0*/  LDC.64 R12, c[0x0][0x388] ;  /* 0x0000e200ff0c7b82 */ /* 0x000e220000000a00 */
[----:B--2---:R-:W-:-:S04]  /*00d0*/  @!P0 LEA R2, P1, R0, R2, 0x2 ;  /* 0x0000000200028211 */ /* 0x004fc800078210ff */
[----:B------:R-:W-:-:S05]  /*00e0*/  @!P0 LEA.HI.X R3, R0, R3, RZ, 0x2, P1 ;  /* 0x0000000300038211 */ /* 0x000fca00008f14ff */
[----:B------:R1:W-:Y:S04]  /*00f0*/  @!P0 ST.E desc[UR6][R2.64], RZ ;  /* 0x000000ff02008985 */ /* 0x0003e8000c101906 */
[----:B0-----:R-:W2:Y:S01]  /*0100*/  LDG.E R5, desc[UR6][R12.64] ;  /* 0x000000060c057981 */ /* 0x001ea2000c1e1900 */
[----:B------:R-:W-:Y:S01]  /*0110*/  BSSY.RECONVERGENT B0, `(.L_x_0) ;  /* 0x0000100000007945 */ /* 0x000fe20003800200 */
[----:B--2---:R-:W-:Y:S02]  /*0120*/  ISETP.GE.U32.AND P0, PT, R0, R5, PT ;  /* 0x000000050000720c */ /* 0x004fe40003f06070 */
[----:B------:R-:W-:-:S04]  /*0130*/  SHF.R.S32.HI R5, RZ, 0x1f, R5 ;  /* 0x0000001fff057819 */ /* 0x000fc80000011405 */
[----:B------:R-:W-:-:S13]  /*0140*/  ISETP.GE.AND.EX P0, PT, RZ, R5, PT, P0 ;  /* 0x00000005ff00720c */ /* 0x000fda0003f06300 */
[----:B-1----:R-:W-:Y:S05]  /*0150*/  @P0 BRA `(.L_x_1) ;  /* 0x0000000c00ec0947 */ /* 0x002fea0003800000 */
[----:B------:R-:W2:Y:S01]  /*0160*/  LDG.E R2, desc[UR6][R10.64] ;  /* 0x000000060a027981 */ /* 0x000ea2000c1e1900 */
[----:B------:R-:W-:Y:S01]  /*0170*/  IMAD.MOV.U32 R3, RZ, RZ, -0x1 ;  /* 0xffffffffff037424 */ /* 0x000fe200078e00ff */
[----:B--2---:R-:W-:-:S13]  /*0180*/  ISETP.GE.AND P0, PT, R2, 0x1, PT ;  /* 0x000000010200780c */ /* 0x004fda0003f06270 */
[----:B------:R-:W-:Y:S05]  /*0190*/  @!P0 BRA `(.L_x_2) ;  /* 0x0000000c00788947 */ /* 0x000fea0003800000 */
[----:B------:R-:W2:Y:S02]  /*01a0*/  LDG.E R5, desc[UR6][R10.64+0x4] ;  /* 0x000004060a057981 */ /* 0x000ea4000c1e1900 */
[----:B--2---:R-:W-:-:S13]  /*01b0*/  ISETP.GE.AND P0, PT, R5, 0x1, PT ;  /* 0x000000010500780c */ /* 0x004fda0003f06270 */
[----:B------:R-:W-:Y:S05]  /*01c0*/  @!P0 BRA `(.L_x_3) ;  /* 0x0000000800748947 */ /* 0x000fea0003800000 */
[----:B------:R-:W5:Y:S04]  /*01d0*/  LDG.E.64 R12, desc[UR6][R12.64+0x8] ;  /* 0x000008060c0c7981 */ /* 0x000f68000c1e1b00 */
[----:B------:R-:W5:Y:S01]  /*01e0*/  LDG.E.64 R10, desc[UR6][R10.64+0x8] ;  /* 0x000008060a0a7981 */ /* 0x000f62000c1e1b00 */
[----:B------:R-:W-:Y:S01]  /*01f0*/  IMAD.WIDE.U32 R8, R5, R0, RZ ;  /* 0x0000000005087225 */ /* 0x000fe200078e00ff */
[----:B------:R-:W-:-:S03]  /*0200*/  UMOV UR4, URZ ;  /* 0x000000ff00047c82 */ /* 0x000fc60008000000 */
[----:B------:R-:W-:Y:S02]  /*0210*/  IMAD.MOV.U32 R3, RZ, RZ, -0x1 ;  /* 0xffffffffff037424 */ /* 0x000fe400078e00ff */
[----:B------:R-:W-:Y:S02]  /*0220*/  IMAD.MOV.U32 R4, RZ, RZ, 0x7f800000 ;  /* 0x7f800000ff047424 */ /* 0x000fe400078e00ff */
[----:B------:R-:W-:Y:S02]  /*0230*/  IMAD.MOV.U32 R6, RZ, RZ, RZ ;  /* 0x000000ffff067224 */ /* 0x000fe400078e00ff */
[----:B------:R-:W-:-:S07]  /*0240*/  VIADD R7, R9, UR4 ;  /* 0x0000000409077c36 */ /* 0x000fce0008000000 */
.L_x_8:
[C---:B------:R-:W-:Y:S01]  /*0250*/  ISETP.GE.U32.AND P0, PT, R5.reuse, 0x8, PT ;  /* 0x000000080500780c */ /* 0x040fe20003f06070 */
[----:B------:R-:W-:Y:S02]  /*0260*/  IMAD R25, R5, R6, RZ ;  /* 0x0000000605197224 */ /* 0x000fe400078e02ff */
[----:B------:R-:W-:Y:S02]  /*0270*/  IMAD.MOV.U32 R29, RZ, RZ, RZ ;  /* 0x000000ffff1d7224 */ /* 0x000fe400078e00ff */
[----:B------:R-:W-:-:S08]  /*0280*/  IMAD.MOV.U32 R27, RZ, RZ, RZ ;  /* 0x000000ffff1b7224 */ /* 0x000fd000078e00ff */
[----:B------:R-:W-:Y:S05]  /*0290*/  @!P0 BRA `(.L_x_4) ;  /* 0x0000000400048947 */ /* 0x000fea0003800000 */
[----:B-----5:R-:W-:Y:S01]  /*02a0*/  IMAD.WIDE.U32 R14, R25, 0x8, R10 ;  /* 0x00000008190e7825 */ /* 0x020fe200078e000a */
[----:B------:R-:W-:Y:S02]  /*02b0*/  LEA R17, P0, R8, R12, 0x2 ;  /* 0x0000000c08117211 */ /* 0x000fe400078010ff */
[----:B------:R-:W-:Y:S01]  /*02c0*/  LOP3.LUT R27, R5, 0x7ffffff8, RZ, 0xc0, !PT ;  /* 0x7ffffff8051b7812 */ /* 0x000fe200078ec0ff */
[----:B------:R-:W-:Y:S01]  /*02d0*/  IMAD.MOV.U32 R29, RZ, RZ, RZ ;  /* 0x000000ffff1d7224 */ /* 0x000fe200078e00ff */
[----:B------:R-:W-:Y:S02]  /*02e0*/  IADD3 R16, P2, PT, R14, 0x20, RZ ;  /* 0x000000200e107810 */ /* 0x000fe40007f5e0ff */
[----:B------:R-:W-:Y:S01]  /*02f0*/  IADD3 R14, P1, PT, R17, 0x10, RZ ;  /* 0x00000010110e7810 */ /* 0x000fe20007f3e0ff */
[----:B------:R-:W-:Y:S01]  /*0300*/  IMAD.MOV R28, RZ, RZ, -R27 ;  /* 0x000000ffff1c7224 */ /* 0x000fe200078e0a1b */
[----:B------:R-:W-:Y:S01]  /*0310*/  LEA.HI.X R18, R8, R13, R7, 0x2, P0 ;  /* 0x0000000d08127211 */ /* 0x000fe200000f1407 */
[----:B------:R-:W-:-:S04]  /*0320*/  IMAD.X R17, RZ, RZ, R15, P2 ;  /* 0x000000ffff117224 */ /* 0x000fc800010e060f */
[----:B------:R-:W-:-:S07]  /*0330*/  IMAD.X R15, RZ, RZ, R18, P1 ;  /* 0x000000ffff0f7224 */ /* 0x000fce00008e0612 */
.L_x_5:
[----:B------:R-:W2:Y:S04]  /*0340*/  LD.E R22, desc[UR6][R14.64+-0x10] ;  /* 0xfffff0060e167980 */ /* 0x000ea8000c101900 */
[----:B------:R-:W3:Y:S04]  /*0350*/  LD.E.64 R20, desc[UR6][R16.64+-0x20] ;  /* 0xffffe00610147980 */ /* 0x000ee8000c101b00 */
[----:B------:R-:W4:Y:S04]  /*0360*/  LD.E R24, desc[UR6][R14.64+-0xc] ;  /* 0xfffff4060e187980 */ /* 0x000f28000c101900 */
[----:B------:R-:W5:Y:S01]  /*0370*/  LD.E.64 R18, desc[UR6][R16.64+-0x18] ;  /* 0xffffe80610127980 */ /* 0x000f62000c101b00 */
[----:B--2---:R-:W3:Y:S02]  /*0380*/  I2F.F64 R22, R22 ;  /* 0x0000001600167312 */ /* 0x004ee40000201c00 */
[----:B---3--:R-:W-:-:S06]  /*0390*/  DADD R22, R22, -R20 ;  /* 0x0000000016167229 */ /* 0x008fcc0000000814 */
[----:B----4-:R0:W5:Y:S08]  /*03a0*/  I2F.F64 R20, R24 ;  /* 0x0000001800147312 */ /* 0x0101700000201c00 */
[----:B------:R1:W2:Y:S01]  /*03b0*/  F2F.F32.F64 R26, R22 ;  /* 0x00000016001a7310 */ /* 0x0002a20000301000 */
[----:B0-----:R-:W3:Y:S01]  /*03c0*/  LD.E R24, desc[UR6][R14.64+-0x4] ;  /* 0xfffffc060e187980 */ /* 0x001ee2000c101900 */
[----:B-----5:R-:W-:-:S03]  /*03d0*/  DADD R18, R20, -R18 ;  /* 0x0000000014127229 */ /* 0x020fc60000000812 */
[----:B------:R-:W4:Y:S04]  /*03e0*/  LD.E.64 R20, desc[UR6][R16.64+-0x10] ;  /* 0xfffff00610147980 */ /* 0x000f28000c101b00 */
[----:B-1----:R-:W5:Y:S01]  /*03f0*/  LD.E R23, desc[UR6][R14.64+-0x8] ;  /* 0xfffff8060e177980 */ /* 0x002f62000c101900 */
[----:B--2---:R-:W-:Y:S02]  /*0400*/  FFMA R26, R26, R26, R29 ;  /* 0x0000001a1a1a7223 */ /* 0x004fe4000000001d */
[----:B------:R0:W1:Y:S02]  /*0410*/  F2F.F32.F64 R29, R18 ;  /* 0x00000012001d7310 */ /* 0x0000640000301000 */
[----:B0-----:R-:W2:Y:S01]  /*0420*/  LD.E.64 R18, desc[UR6][R16.64+-0x8] ;  /* 0xfffff80610127980 */ /* 0x001ea2000c101b00 */
[----:B-1----:R-:W-:-:S03]  /*0430*/  FFMA R29, R29, R29, R26 ;  /* 0x0000001d1d1d7223 */ /* 0x002fc6000000001a */
[----:B------:R-:W2:Y:S02]  /*0440*/  LD.E R26, desc[UR6][R14.64+0x4] ;  /* 0x000004060e1a7980 */ /* 0x000ea4000c101900 */
[----:B-----5:R-:W4:Y:S02]  /*0450*/  I2F.F64 R22, R23 ;  /* 0x0000001700167312 */ /* 0x020f240000201c00 */
[----:B----4-:R-:W-:-:S06]  /*0460*/  DADD R20, R22, -R20 ;  /* 0x0000000016147229 */ /* 0x010fcc0000000814 */
[----:B---3--:R-:W2:Y:S08]  /*0470*/  I2F.F64 R22, R24 ;  /* 0x0000001800167312 */ /* 0x008eb00000201c00 */
[----:B------:R-:W0:Y:S01]  /*0480*/  F2F.F32.F64 R20, R20 ;  /* 0x0000001400147310 */ /* 0x000e220000301000 */
[----:B--2---:R-:W-:Y:S01]  /*0490*/  DADD R18, R22, -R18 ;  /* 0x0000000016127229 */ /* 0x004fe20000000812 */
[----:B------:R-:W2:Y:S01]  /*04a0*/  LD.E R22, desc[UR6][R14.64] ;  /* 0x000000060e167980 */ /* 0x000ea2000c101900 */
[----:B0-----:R-:W-:-:S03]  /*04b0*/  FFMA R24, R20, R20, R29 ;  /* 0x0000001414187223 */ /* 0x001fc6000000001d */
[----:B------:R-:W3:Y:S02]  /*04c0*/  LD.E.64 R20, desc[UR6][R16.64] ;  /* 0x0000000610147980 */ /* 0x000ee4000c101b00 */
[----:B------:R0:W1:Y:S03]  /*04d0*/  F2F.F32.F64 R29, R18 ;  /* 0x00000012001d7310 */ /* 0x0000660000301000 */
[----:B0-----:R-:W4:Y:S01]  /*04e0*/  LD.E.64 R18, desc[UR6][R16.64+0x8] ;  /* 0x0000080610127980 */ /* 0x001f22000c101b00 */
[----:B-1----:R-:W-:-:S04]  /*04f0*/  FFMA R24, R29, R29, R24 ;  /* 0x0000001d1d187223 */ /* 0x002fc80000000018 */
[----:B--2---:R-:W3:Y:S02]  /*0500*/  I2F.F64 R22, R22 ;  /* 0x0000001600167312 */ /* 0x004ee40000201c00 */
[----:B---3--:R-:W-:Y:S01]  /*0510*/  DADD R20, R22, -R20 ;  /* 0x0000000016147229 */ /* 0x008fe20000000814 */
[----:B------:R-:W2:Y:S05]  /*0520*/  LD.E R22, desc[UR6][R14.64+0x8] ;  /* 0x000008060e167980 */ /* 0x000eaa000c101900 */
[----:B------:R-:W-:Y:S08]  /*0530*/  F2F.F32.F64 R23, R20 ;  /* 0x0000001400177310 */ /* 0x000ff00000301000 */
[----:B------:R-:W4:Y:S02]  /*0540*/  I2F.F64 R20, R26 ;  /* 0x0000001a00147312 */ /* 0x000f240000201c00 */
[----:B----4-:R-:W-:Y:S01]  /*0550*/  DADD R20, R20, -R18 ;  /* 0x0000000014147229 */ /* 0x010fe20000000812 */
[----:B------:R-:W3:Y:S01]  /*0560*/  LD.E.64 R18, desc[UR6][R16.64+0x10] ;  /* 0x0000100610127980 */ /* 0x000ee2000c101b00 */
[----:B------:R-:W-:-:S03]  /*0570*/  FFMA R26, R23, R23, R24 ;  /* 0x00000017171a7223 */ /* 0x000fc60000000018 */
[----:B------:R0:W4:Y:S01]  /*0580*/  LD.E R24, desc[UR6][R14.64+0xc] ;  /* 0x00000c060e187980 */ /* 0x000122000c101900 */
[----:B------:R1:W5:Y:S04]  /*0590*/  F2F.F32.F64 R29, R20 ;  /* 0x00000014001d7310 */ /* 0x0003680000301000 */
[----:B-1----:R1:W4:Y:S01]  /*05a0*/  LD.E.64 R20, desc[UR6][R16.64+0x18] ;  /* 0x0000180610147980 */ /* 0x002322000c101b00 */
[----:B------:R-:W-:Y:S02]  /*05b0*/  VIADD R28, R28, 0x8 ;  /* 0x000000081c1c7836 */ /* 0x000fe40000000000 */
[----:B-----5:R-:W-:-:S03]  /*05c0*/  FFMA R26, R29, R29, R26 ;  /* 0x0000001d1d1a7223 */ /* 0x020fc6000000001a */
[----:B------:R-:W-:Y:S02]  /*05d0*/  ISETP.NE.AND P0, PT, R28, RZ, PT ;  /* 0x000000ff1c00720c */ /* 0x000fe40003f05270 */
[----:B0-----:R-:W-:Y:S02]  /*05e0*/  IADD3 R14, P1, PT, R14, 0x20, RZ ;  /* 0x000000200e0e7810 */ /* 0x001fe40007f3e0ff */
[----:B-1----:R-:W-:-:S03]  /*05f0*/  IADD3 R16, P2, PT, R16, 0x40, RZ ;  /* 0x0000004010107810 */ /* 0x002fc60007f5e0ff */
[----:B------:R-:W-:Y:S02]  /*0600*/  IMAD.X R15, RZ, RZ, R15, P1 ;  /* 0x000000ffff0f7224 */ /* 0x000fe400008e060f */
[----:B------:R-:W-:Y:S01]  /*0610*/  IMAD.X R17, RZ, RZ, R17, P2 ;  /* 0x000000ffff117224 */ /* 0x000fe200010e0611 */
[----:B--2---:R-:W3:Y:S02]  /*0620*/  I2F.F64 R22, R22 ;  /* 0x0000001600167312 */ /* 0x004ee40000201c00 */
[----:B---3--:R-:W-:-:S06]  /*0630*/  DADD R18, R22, -R18 ;  /* 0x0000000016127229 */ /* 0x008fcc0000000812 */
[----:B------:R-:W-:Y:S08]  /*0640*/  F2F.F32.F64 R23, R18 ;  /* 0x0000001200177310 */ /* 0x000ff00000301000 */
[----:B----4-:R-:W0:Y:S02]  /*0650*/  I2F.F64 R18, R24 ;  /* 0x0000001800127312 */ /* 0x010e240000201c00 */
[----:B0-----:R-:W-:-:S06]  /*0660*/  DADD R18, R18, -R20 ;  /* 0x0000000012127229 */ /* 0x001fcc0000000814 */
[----:B------:R-:W0:Y:S01]  /*0670*/  F2F.F32.F64 R29, R18 ;  /* 0x00000012001d7310 */ /* 0x000e220000301000 */
[----:B------:R-:W-:-:S04]  /*0680*/  FFMA R26, R23, R23, R26 ;  /* 0x00000017171a7223 */ /* 0x000fc8000000001a */
[----:B0-----:R-:W-:Y:S01]  /*0690*/  FFMA R29, R29, R29, R26 ;  /* 0x0000001d1d1d7223 */ /* 0x001fe2000000001a */
[----:B------:R-:W-:Y:S06]  /*06a0*/  @P0 BRA `(.L_x_5) ;  /* 0xfffffffc00240947 */ /* 0x000fec000383ffff */
.L_x_4:
[----:B------:R-:W-:-:S13]  /*06b0*/  LOP3.LUT P0, R14, R5, 0x7, RZ, 0xc0, !PT ;  /* 0x00000007050e7812 */ /* 0x000fda000780c0ff */
[----:B------:R-:W-:Y:S05]  /*06c0*/  @!P0 BRA `(.L_x_6) ;  /* 0x0000000400148947 */ /* 0x000fea0003800000 */
[----:B------:R-:W-:-:S13]  /*06d0*/  ISETP.GE.U32.AND P0, PT, R14, 0x4, PT ;  /* 0x000000040e00780c */ /* 0x000fda0003f06070 */
[----:B------:R-:W-:Y:S05]  /*06e0*/  @!P0 BRA `(.L_x_7) ;  /* 0x00000000007c8947 */ /* 0x000fea0003800000 */
[----:B------:R-:W-:-:S05]  /*06f0*/  IADD3 R15, P0, PT, R27, R8, RZ ;  /* 0x000000081b0f7210 */ /* 0x000fca0007f1e0ff */
[----:B------:R-:W-:Y:S01]  /*0700*/  IMAD.X R14, RZ, RZ, R7, P0 ;  /* 0x000000ffff0e7224 */ /* 0x000fe200000e0607 */
[----:B-----5:R-:W-:-:S04]  /*0710*/  LEA R16, P0, R15, R12, 0x2 ;  /* 0x0000000c0f107211 */ /* 0x020fc800078010ff */
[----:B------:R-:W-:-:S05]  /*0720*/  LEA.HI.X R17, R15, R13, R14, 0x2, P0 ;  /* 0x0000000d0f117211 */ /* 0x000fca00000f140e */
[----:B------:R-:W2:Y:S01]  /*0730*/  LD.E R28, desc[UR6][R16.64] ;  /* 0x00000006101c7980 */ /* 0x000ea2000c101900 */
[----:B------:R-:W-:-:S03]  /*0740*/  IMAD.IADD R15, R25, 0x1, R27 ;  /* 0x00000001190f7824 */ /* 0x000fc600078e021b */
[----:B------:R-:W3:Y:S01]  /*0750*/  LD.E R26, desc[UR6][R16.64+0x4] ;  /* 0x00000406101a7980 */ /* 0x000ee2000c101900 */
[----:B------:R-:W-:-:S05]  /*0760*/  IMAD.WIDE R14, R15, 0x8, R10 ;  /* 0x000000080f0e7825 */ /* 0x000fca00078e020a */
[----:B------:R-:W4:Y:S04]  /*0770*/  LD.E.64 R18, desc[UR6][R14.64] ;  /* 0x000000060e127980 */ /* 0x000f28000c101b00 */
[----:B------:R-:W3:Y:S01]  /*0780*/  LD.E.64 R22, desc[UR6][R14.64+0x8] ;  /* 0x000008060e167980 */ /* 0x000ee2000c101b00 */
[----:B--2---:R-:W4:Y:S02]  /*0790*/  I2F.F64 R20, R28 ;  /* 0x0000001c00147312 */ /* 0x004f240000201c00 */
[----:B----4-:R-:W-:-:S06]  /*07a0*/  DADD R18, R20, -R18 ;  /* 0x0000000014127229 */ /* 0x010fcc0000000812 */
[----:B---3--:R-:W0:Y:S02]  /*07b0*/  I2F.F64 R20, R26 ;  /* 0x0000001a00147312 */ /* 0x008e240000201c00 */
[----:B0-----:R-:W-:Y:S01]  /*07c0*/  DADD R22, R20, -R22 ;  /* 0x0000000014167229 */ /* 0x001fe20000000816 */
[----:B------:R-:W2:Y:S04]  /*07d0*/  LD.E R20, desc[UR6][R16.64+0x8] ;  /* 0x0000080610147980 */ /* 0x000ea8000c101900 */
[----:B------:R-:W3:Y:S01]  /*07e0*/  LD.E R16, desc[UR6][R16.64+0xc] ;  /* 0x00000c0610107980 */ /* 0x000ee2000c101900 */
[----:B------:R0:W1:Y:S03]  /*07f0*/  F2F.F32.F64 R24, R18 ;  /* 0x0000001200187310 */ /* 0x0000660000301000 */
[----:B0-----:R-:W4:Y:S04]  /*0800*/  LD.E.64 R18, desc[UR6][R14.64+0x10] ;  /* 0x000010060e127980 */ /* 0x001f28000c101b00 */
[----:B------:R-:W4:Y:S01]  /*0810*/  LD.E.64 R14, desc[UR6][R14.64+0x18] ;  /* 0x000018060e0e7980 */ /* 0x000f22000c101b00 */
[----:B------:R-:W0:Y:S01]  /*0820*/  F2F.F32.F64 R22, R22 ;  /* 0x0000001600167310 */ /* 0x000e220000301000 */
[----:B-1----:R-:W-:Y:S01]  /*0830*/  FFMA R29, R24, R24, R29 ;  /* 0x00000018181d7223 */ /* 0x002fe2000000001d */
[----:B------:R-:W-:-:S03]  /*0840*/  VIADD R27, R27, 0x4 ;  /* 0x000000041b1b7836 */ /* 0x000fc60000000000 */
[----:B0-----:R-:W-:-:S03]  /*0850*/  FFMA R29, R22, R22, R29 ;  /* 0x00000016161d7223 */ /* 0x001fc6000000001d */
[----:B--2---:R-:W4:Y:S08]  /*0860*/  I2F.F64 R20, R20 ;  /* 0x0000001400147312 */ /* 0x004f300000201c00 */
[----:B---3--:R-:W0:Y:S01]  /*0870*/  I2F.F64 R16, R16 ;  /* 0x0000001000107312 */ /* 0x008e220000201c00 */
[----:B----4-:R-:W-:-:S07]  /*0880*/  DADD R18, R20, -R18 ;  /* 0x0000000014127229 */ /* 0x010fce0000000812 */
[----:B------:R-:W1:Y:S01]  /*0890*/  F2F.F32.F64 R26, R18 ;  /* 0x00000012001a7310 */ /* 0x000e620000301000 */
[----:B0-----:R-:W-:-:S07]  /*08a0*/  DADD R20, R16, -R14 ;  /* 0x0000000010147229 */ /* 0x001fce000000080e */
[----:B------:R-:W0:Y:S01]  /*08b0*/  F2F.F32.F64 R28, R20 ;  /* 0x00000014001c7310 */ /* 0x000e220000301000 */
[----:B-1----:R-:W-:-:S04]  /*08c0*/  FFMA R29, R26, R26, R29 ;  /* 0x0000001a1a1d7223 */ /* 0x002fc8000000001d */
[----:B0-----:R-:W-:-:S07]  /*08d0*/  FFMA R29, R28, R28, R29 ;  /* 0x0000001c1c1d7223 */ /* 0x001fce000000001d */
.L_x_7:
[----:B------:R-:W-:-:S13]  /*08e0*/  LOP3.LUT P0, R14, R5, 0x3, RZ, 0xc0, !PT ;  /* 0x00000003050e7812 */ /* 0x000fda000780c0ff */
[----:B------:R-:W-:Y:S05]  /*08f0*/  @!P0 BRA `(.L_x_6) ;  /* 0x0000000000888947 */ /* 0x000fea0003800000 */
[----:B------:R-:W-:Y:S02]  /*0900*/  ISETP.NE.AND P1, PT, R14, 0x1, PT ;  /* 0x000000010e00780c */ /* 0x000fe40003f25270 */
[----:B------:R-:W-:-:S04]  /*0910*/  LOP3.LUT R14, R5, 0x1, RZ, 0xc0, !PT ;  /* 0x00000001050e7812 */ /* 0x000fc800078ec0ff */
[----:B------:R-:W-:-:S07]  /*0920*/  ISETP.NE.U32.AND P0, PT, R14, 0x1, PT ;  /* 0x000000010e00780c */ /* 0x000fce0003f05070 */
[----:B------:R-:W-:Y:S01]  /*0930*/  @P1 IADD3 R15, P2, PT, R27, R8, RZ ;  /* 0x000000081b0f1210 */ /* 0x000fe20007f5e0ff */
[----:B------:R-:W-:Y:S02]  /*0940*/  @P1 IMAD.IADD R17, R25, 0x1, R27 ;  /* 0x0000000119111824 */ /* 0x000fe400078e021b */
[----:B------:R-:W-:Y:S02]  /*0950*/  @P1 VIADD R27, R27, 0x2 ;  /* 0x000000021b1b1836 */ /* 0x000fe40000000000 */
[----:B------:R-:W-:Y:S01]  /*0960*/  @P1 IMAD.X R14, RZ, RZ, R7, P2 ;  /* 0x000000ffff0e1224 */ /* 0x000fe200010e0607 */
[----:B-----5:R-:W-:-:S04]  /*0970*/  @P1 LEA R18, P2, R15, R12, 0x2 ;  /* 0x0000000c0f121211 */ /* 0x020fc800078410ff */
[----:B------:R-:W-:Y:S02]  /*0980*/  @P1 LEA.HI.X R19, R15, R13, R14, 0x2, P2 ;  /* 0x0000000d0f131211 */ /* 0x000fe400010f140e */
[----:B------:R-:W-:-:S03]  /*0990*/  @!P0 IADD3 R15, P2, PT, R27, R8, RZ ;  /* 0x000000081b0f8210 */ /* 0x000fc60007f5e0ff */
[----:B------:R-:W2:Y:S02]  /*09a0*/  @P1 LD.E R26, desc[UR6][R18.64] ;  /* 0x00000006121a1980 */ /* 0x000ea4000c101900 */
[----:B------:R-:W-:Y:S01]  /*09b0*/  @!P0 IMAD.X R14, RZ, RZ, R7, P2 ;  /* 0x000000ffff0e8224 */ /* 0x000fe200010e0607 */
[----:B------:R-:W-:-:S04]  /*09c0*/  @!P0 LEA R20, P2, R15, R12, 0x2 ;  /* 0x0000000c0f148211 */ /* 0x000fc800078410ff */
[----:B------:R-:W-:Y:S01]  /*09d0*/  @!P0 LEA.HI.X R21, R15, R13, R14, 0x2, P2 ;  /* 0x0000000d0f158211 */ /* 0x000fe200010f140e */
[----:B------:R-:W-:Y:S01]  /*09e0*/  @P1 IMAD.WIDE R16, R17, 0x8, R10 ;  /* 0x0000000811101825 */ /* 0x000fe200078e020a */
[----:B------:R-:W3:Y:S04]  /*09f0*/  @P1 LD.E R18, desc[UR6][R18.64+0x4] ;  /* 0x0000040612121980 */ /* 0x000ee8000c101900 */
[----:B------:R2:W4:Y:S01]  /*0a00*/  @!P0 LD.E R24, desc[UR6][R20.64] ;  /* 0x0000000614188980 */ /* 0x000522000c101900 */
[----:B------:R-:W-:-:S03]  /*0a10*/  @!P0 IMAD.IADD R23, R25, 0x1, R27 ;  /* 0x0000000119178824 */ /* 0x000fc600078e021b */
[----:B------:R-:W4:Y:S01]  /*0a20*/  @P1 LD.E.64 R14, desc[UR6][R16.64] ;  /* 0x00000006100e1980 */ /* 0x000f22000c101b00 */
[----:B------:R-:W-:-:S06]  /*0a30*/  @!P0 IMAD.WIDE R22, R23, 0x8, R10 ;  /* 0x0000000817168825 */ /* 0x000fcc00078e020a */
[----:B------:R-:W4:Y:S04]  /*0a40*/  @!P0 LD.E.64 R22, desc[UR6][R22.64] ;  /* 0x0000000616168980 */ /* 0x000f28000c101b00 */
[----:B------:R-:W4:Y:S01]  /*0a50*/  @P1 LD.E.64 R16, desc[UR6][R16.64+0x8] ;  /* 0x0000080610101980 */ /* 0x000f22000c101b00 */
[----:B--2---:R-:W0:Y:S08]  /*0a60*/  @P1 I2F.F64 R20, R26 ;  /* 0x0000001a00141312 */ /* 0x004e300000201c00 */
[----:B---3--:R-:W1:Y:S08]  /*0a70*/  @P1 I2F.F64 R18, R18 ;  /* 0x0000001200121312 */ /* 0x008e700000201c00 */
[----:B----4-:R-:W2:Y:S01]  /*0a80*/  @!P0 I2F.F64 R24, R24 ;  /* 0x0000001800188312 */ /* 0x010ea20000201c00 */
[----:B0-----:R-:W-:-:S02]  /*0a90*/  @P1 DADD R14, R20, -R14 ;  /* 0x00000000140e1229 */ /* 0x001fc4000000080e */
[----:B-1----:R-:W-:-:S08]  /*0aa0*/  @P1 DADD R16, R18, -R16 ;  /* 0x0000000012101229 */ /* 0x002fd00000000810 */
[----:B------:R-:W0:Y:S01]  /*0ab0*/  @P1 F2F.F32.F64 R14, R14 ;  /* 0x0000000e000e1310 */ /* 0x000e220000301000 */
[----:B--2---:R-:W-:-:S07]  /*0ac0*/  @!P0 DADD R20, R24, -R22 ;  /* 0x0000000018148229 */ /* 0x004fce0000000816 */
[----:B------:R-:W1:Y:S08]  /*0ad0*/  @P1 F2F.F32.F64 R28, R16 ;  /* 0x00000010001c1310 */ /* 0x000e700000301000 */
[----:B------:R-:W2:Y:S01]  /*0ae0*/  @!P0 F2F.F32.F64 R20, R20 ;  /* 0x0000001400148310 */ /* 0x000ea20000301000 */
[----:B0-----:R-:W-:-:S04]  /*0af0*/  @P1 FFMA R19, R14, R14, R29 ;  /* 0x0000000e0e131223 */ /* 0x001fc8000000001d */
[----:B-1----:R-:W-:-:S04]  /*0b00*/  @P1 FFMA R29, R28, R28, R19 ;  /* 0x0000001c1c1d1223 */ /* 0x002fc80000000013 */
[----:B--2---:R-:W-:-:S07]  /*0b10*/  @!P0 FFMA R29, R20, R20, R29 ;  /* 0x00000014141d8223 */ /* 0x004fce000000001d */
.L_x_6:
[----:B------:R-:W-:Y:S01]  /*0b20*/  VIADD R15, R6, 0x1 ;  /* 0x00000001060f7836 */ /* 0x000fe20000000000 */
[----:B------:R-:W-:-:S04]  /*0b30*/  FSETP.GEU.AND P0, PT, R29, R4, PT ;  /* 0x000000041d00720b */ /* 0x000fc80003f0e000 */
[----:B------:R-:W-:Y:S02]  /*0b40*/  ISETP.NE.AND P1, PT, R15, R2, PT ;  /* 0x000000020f00720c */ /* 0x000fe40003f25270 */
[----:B------:R-:W-:Y:S02]  /*0b50*/  SEL R3, R6, R3, !P0 ;  /* 0x0000000306037207 */ /* 0x000fe40004000000 */
[----:B------:R-:W-:-:S09]  /*0b60*/  FSEL R4, R29, R4, !P0 ;  /* 0x000000041d047208 */ /* 0x000fd20004000000 */
[----:B------:R-:W-:Y:S05]  /*0b70*/  @!P1 BRA `(.L_x_2) ;  /* 0x0000000400009947 */ /* 0x000fea0003800000 */
[----:B------:R-:W-:Y:S01]  /*0b80*/  IMAD.MOV.U32 R6, RZ, RZ, R15 ;  /* 0x000000ffff067224 */ /* 0x000fe200078e000f */
[----:B------:R-:W-:Y:S06]  /*0b90*/  BRA `(.L_x_8) ;  /* 0xfffffff400ac7947 */ /* 0x000fec000383ffff */
.L_x_3:
[C---:B------:R-:W-:Y:S01]  /*0ba0*/  ISETP.GE.U32.AND P0, PT, R2.reuse, 0x4, PT ;  /* 0x000000040200780c */ /* 0x040fe20003f06070 */
[----:B------:R-:W-:Y:S01]  /*0bb0*/  IMAD.MOV.U32 R3, RZ, RZ, -0x1 ;  /* 0xffffffffff037424 */ /* 0x000fe200078e00ff */
[----:B------:R-:W-:Y:S01]  /*0bc0*/  LOP3.LUT R7, R2, 0x3, RZ, 0xc0, !PT ;  /* 0x0000000302077812 */ /* 0x000fe200078ec0ff */
[----:B------:R-:W-:Y:S02]  /*0bd0*/  IMAD.MOV.U32 R4, RZ, RZ, 0x7f800000 ;  /* 0x7f800000ff047424 */ /* 0x000fe400078e00ff */
[----:B------:R-:W-:-:S08]  /*0be0*/  IMAD.MOV.U32 R6, RZ, RZ, RZ ;  /* 0x000000ffff067224 */ /* 0x000fd000078e00ff */
[----:B------:R-:W-:Y:S05]  /*0bf0*/  @!P0 BRA `(.L_x_9) ;  /* 0x0000000000b88947 */ /* 0x000fea0003800000 */
[----:B------:R-:W-:Y:S01]  /*0c00*/  LOP3.LUT R6, R2, 0x7ffffffc, RZ, 0xc0, !PT ;  /* 0x7ffffffc02067812 */ /* 0x000fe200078ec0ff */
[----:B------:R-:W-:Y:S02]  /*0c10*/  IMAD.MOV.U32 R3, RZ, RZ, -0x1 ;  /* 0xffffffffff037424 */ /* 0x000fe400078e00ff */
[----:B------:R-:W-:Y:S01]  /*0c20*/  IMAD.MOV.U32 R4, RZ, RZ, 0x7f800000 ;  /* 0x7f800000ff047424 */ /* 0x000fe200078e00ff */
[----:B------:R-:W-:Y:S01]  /*0c30*/  ISETP.GT.AND P0, PT, R6, RZ, PT ;  /* 0x000000ff0600720c */ /* 0x000fe20003f04270 */
[----:B------:R-:W-:-:S12]  /*0c40*/  IMAD.MOV.U32 R5, RZ, RZ, RZ ;  /* 0x000000ffff057224 */ /* 0x000fd800078e00ff */
[----:B------:R-:W-:Y:S05]  /*0c50*/  @!P0 BRA `(.L_x_10) ;  /* 0x0000000000888947 */ /* 0x000fea0003800000 */
[----:B------:R-:W-:Y:S01]  /*0c60*/  IMAD.IADD R2, R6, 0x1, -R5 ;  /* 0x0000000106027824 */ /* 0x000fe200078e0a05 */
[----:B------:R-:W-:-:S04]  /*0c70*/  PLOP3.LUT P0, PT, PT, PT, PT, 0x80, 0x8 ;  /* 0x000000000008781c */ /* 0x000fc80003f0f070 */
[----:B------:R-:W-:-:S13]  /*0c80*/  ISETP.GT.AND P1, PT, R2, 0xc, PT ;  /* 0x0000000c0200780c */ /* 0x000fda0003f24270 */
[----:B------:R-:W-:Y:S05]  /*0c90*/  @!P1 BRA `(.L_x_11) ;  /* 0x0000000000449947 */ /* 0x000fea0003800000 */
[----:B------:R-:W-:Y:S01]  /*0ca0*/  PLOP3.LUT P0, PT, PT, PT, PT, 0x8, 0x80 ;  /* 0x000000000080781c */ /* 0x000fe20003f0e170 */
[----:B------:R-:W-:-:S12]  /*0cb0*/  VIADD R2, R6, 0xfffffff4 ;  /* 0xfffffff406027836 */ /* 0x000fd80000000000 */
.L_x_12:
[----:B------:R-:W-:-:S04]  /*0cc0*/  FSETP.GT.AND P2, PT, R4, RZ, PT ;  /* 0x000000ff0400720b */ /* 0x000fc80003f44000 */
[----:B------:R-:W-:Y:S02]  /*0cd0*/  FSEL R4, R4, RZ, !P2 ;  /* 0x000000ff04047208 */ /* 0x000fe40005000000 */
[----:B------:R-:W-:Y:S02]  /*0ce0*/  SEL R3, R5, R3, P2 ;  /* 0x0000000305037207 */ /* 0x000fe40001000000 */
[----:B------:R-:W-:-:S04]  /*0cf0*/  FSETP.GT.AND P3, PT, R4, RZ, PT ;  /* 0x000000ff0400720b */ /* 0x000fc80003f64000 */
[----:B------:R-:W-:-:S04]  /*0d00*/  FSEL R4, R4, RZ, !P3 ;  /* 0x000000ff04047208 */ /* 0x000fc80005800000 */
[----:B------:R-:W-:-:S04]  /*0d10*/  FSETP.GT.AND P4, PT, R4, RZ, PT ;  /* 0x000000ff0400720b */ /* 0x000fc80003f84000 */
[----:B------:R-:W-:Y:S01]  /*0d20*/  FSEL R4, R4, RZ, !P4 ;  /* 0x000000ff04047208 */ /* 0x000fe20006000000 */
[----:B------:R-:W-:-:S03]  /*0d30*/  @P3 VIADD R3, R5, 0x4 ;  /* 0x0000000405033836 */ /* 0x000fc60000000000 */
[----:B------:R-:W-:-:S04]  /*0d40*/  FSETP.GT.AND P1, PT, R4, RZ, PT ;  /* 0x000000ff0400720b */ /* 0x000fc80003f24000 */
[----:B------:R-:W-:Y:S01]  /*0d50*/  FSEL R4, R4, RZ, !P1 ;  /* 0x000000ff04047208 */ /* 0x000fe20004800000 */
[----:B------:R-:W-:-:S08]  /*0d60*/  @P4 VIADD R3, R5, 0x8 ;  /* 0x0000000805034836 */ /* 0x000fd00000000000 */
[C---:B------:R-:W-:Y:S02]  /*0d70*/  @P1 VIADD R3, R5.reuse, 0xc ;  /* 0x0000000c05031836 */ /* 0x040fe40000000000 */
[----:B------:R-:W-:-:S05]  /*0d80*/  VIADD R5, R5, 0x10 ;  /* 0x0000001005057836 */ /* 0x000fca0000000000 */
[----:B------:R-:W-:-:S13]  /*0d90*/  ISETP.GE.AND P2, PT, R5, R2, PT ;  /* 0x000000020500720c */ /* 0x000fda0003f46270 */
[----:B------:R-:W-:Y:S05]  /*0da0*/  @!P2 BRA `(.L_x_12) ;  /* 0xfffffffc00c4a947 */ /* 0x000fea000383ffff */
.L_x_11:
[----:B------:R-:W-:-:S05]  /*0db0*/  IMAD.IADD R2, R6, 0x1, -R5 ;  /* 0x0000000106027824 */ /* 0x000fca00078e0a05 */
[----:B------:R-:W-:-:S13]  /*0dc0*/  ISETP.GT.AND P1, PT, R2, 0x4, PT ;  /* 0x000000040200780c */ /* 0x000fda0003f24270 */
[----:B------:R-:W-:Y:S05]  /*0dd0*/  @!P1 BRA `(.L_x_13) ;  /* 0x0000000000209947 */ /* 0x000fea0003800000 */
[C---:B------:R-:W-:Y:S02]  /*0de0*/  FSETP.GT.AND P1, PT, R4.reuse, RZ, PT ;  /* 0x000000ff0400720b */ /* 0x040fe40003f24000 */
[----:B------:R-:W-:Y:S02]  /*0df0*/  PLOP3.LUT P0, PT, PT, PT, PT, 0x8, 0x80 ;  /* 0x000000000080781c */ /* 0x000fe40003f0e170 */
[----:B------:R-:W-:Y:S02]  /*0e00*/  FSEL R4, R4, RZ, !P1 ;  /* 0x000000ff04047208 */ /* 0x000fe40004800000 */
[----:B------:R-:W-:Y:S02]  /*0e10*/  SEL R3, R5, R3, P1 ;  /* 0x0000000305037207 */ /* 0x000fe40000800000 */
[----:B------:R-:W-:-:S04]  /*0e20*/  FSETP.GT.AND P2, PT, R4, RZ, PT ;  /* 0x000000ff0400720b */ /* 0x000fc80003f44000 */
[----:B------:R-:W-:-:S09]  /*0e30*/  FSEL R4, R4, RZ, !P2 ;  /* 0x000000ff04047208 */ /* 0x000fd20005000000 */
[C---:B------:R-:W-:Y:S02]  /*0e40*/  @P2 VIADD R3, R5.reuse, 0x4 ;  /* 0x0000000405032836 */ /* 0x040fe40000000000 */
[----:B------:R-:W-:-:S07]  /*0e50*/  VIADD R5, R5, 0x8 ;  /* 0x0000000805057836 */ /* 0x000fce0000000000 */
.L_x_13:
[----:B------:R-:W-:-:S13]  /*0e60*/  ISETP.NE.OR P0, PT, R5, R6, P0 ;  /* 0x000000060500720c */ /* 0x000fda0000705670 */
[----:B------:R-:W-:Y:S05]  /*0e70*/  @!P0 BRA `(.L_x_9) ;  /* 0x0000000000188947 */ /* 0x000fea0003800000 */
.L_x_10:
[----:B------:R-:W-:-:S04]  /*0e80*/  FSETP.GT.AND P1, PT, R4, RZ, PT ;  /* 0x000000ff0400720b */ /* 0x000fc80003f24000 */
[C---:B------:R-:W-:Y:S01]  /*0e90*/  SEL R3, R5.reuse, R3, P1 ;  /* 0x0000000305037207 */ /* 0x040fe20000800000 */
[----:B------:R-:W-:Y:S01]  /*0ea0*/  VIADD R5, R5, 0x4 ;  /* 0x0000000405057836 */ /* 0x000fe20000000000 */
[----:B------:R-:W-:-:S04]  /*0eb0*/  FSEL R4, R4, RZ, !P1 ;  /* 0x000000ff04047208 */ /* 0x000fc80004800000 */
[----:B------:R-:W-:-:S13]  /*0ec0*/  ISETP.NE.AND P0, PT, R5, R6, PT ;  /* 0x000000060500720c */ /* 0x000fda0003f05270 */
[----:B------:R-:W-:Y:S05]  /*0ed0*/  @P0 BRA `(.L_x_10) ;  /* 0xfffffffc00e80947 */ /* 0x000fea000383ffff */
.L_x_9:
[----:B------:R-:W-:-:S13]  /*0ee0*/  ISETP.NE.AND P0, PT, R7, RZ, PT ;  /* 0x000000ff0700720c */ /* 0x000fda0003f05270 */
[----:B------:R-:W-:Y:S05]  /*0ef0*/  @!P0 BRA `(.L_x_2) ;  /* 0x0000000000208947 */ /* 0x000fea0003800000 */
[----:B------:R-:W-:-:S05]  /*0f00*/  UMOV UR4, URZ ;  /* 0x000000ff00047c82 */ /* 0x000fca0008000000 */
.L_x_14:
[----:B------:R-:W-:Y:S01]  /*0f10*/  UIADD3 UR4, UPT, UPT, UR4, 0x1, URZ ;  /* 0x0000000104047890 */ /* 0x000fe2000fffe0ff */
[----:B------:R-:W-:-:S04]  /*0f20*/  FSETP.GT.AND P1, PT, R4, RZ, PT ;  /* 0x000000ff0400720b */ /* 0x000fc80003f24000 */
[C---:B------:R-:W-:Y:S01]  /*0f30*/  SEL R3, R6.reuse, R3, P1 ;  /* 0x0000000306037207 */ /* 0x040fe20000800000 */
[----:B------:R-:W-:Y:S01]  /*0f40*/  VIADD R6, R6, 0x1 ;  /* 0x0000000106067836 */ /* 0x000fe20000000000 */
[----:B------:R-:W-:Y:S02]  /*0f50*/  ISETP.NE.AND P0, PT, R7, UR4, PT ;  /* 0x0000000407007c0c */ /* 0x000fe4000bf05270 */
[----:B------:R-:W-:-:S11]  /*0f60*/  FSEL R4, R4, RZ, !P1 ;  /* 0x000000ff04047208 */ /* 0x000fd60004800000 */
[----:B------:R-:W-:Y:S05]  /*0f70*/  @P0 BRA `(.L_x_14) ;  /* 0xfffffffc00e40947 */ /* 0x000fea000383ffff */
.L_x_2:
[----:B------:R-:W0:Y:S02]  /*0f80*/  LDC.64 R8, c[0x0][0x380] ;  /* 0x0000e000ff087b82 */ /* 0x000e240000000a00 */
[----:B0-----:R-:W2:Y:S06]  /*0f90*/  LDG.E.64 R4, desc[UR6][R8.64+0x10] ;  /* 0x0000100608047981 */ /* 0x001eac000c1e1b00 */
[----:B-----5:R-:W0:Y:S01]  /*0fa0*/  LDC.64 R10, c[0x0][0x388] ;  /* 0x0000e200ff0a7b82 */ /* 0x020e220000000a00 */
[----:B------:R-:W-:Y:S02]  /*0fb0*/  IMAD.MOV.U32 R17, RZ, RZ, 0x1 ;  /* 0x00000001ff117424 */ /* 0x000fe400078e00ff */
[----:B--2---:R-:W-:-:S05]  /*0fc0*/  IMAD.WIDE R4, R3, 0x4, R4 ;  /* 0x0000000403047825 */ /* 0x004fca00078e0204 */
[----:B------:R1:W-:Y:S04]  /*0fd0*/  ATOM.E.ADD.STRONG.GPU PT, RZ, desc[UR6][R4.64], R17 ;  /* 0x8000001104ff798a */ /* 0x0003e800081ef106 */
[----:B0-----:R-:W2:Y:S01]  /*0fe0*/  LDG.E.64 R6, desc[UR6][R10.64+0x10] ;  /* 0x000010060a067981 */ /* 0x001ea2000c1e1b00 */
[----:B------:R-:W-:Y:S01]  /*0ff0*/  IMAD.SHL.U32 R13, R0, 0x4, RZ ;  /* 0x00000004000d7824 */ /* 0x000fe200078e00ff */
[----:B------:R-:W-:-:S04]  /*1000*/  SHF.R.U32.HI R15, RZ, 0x1e, R0 ;  /* 0x0000001eff0f7819 */ /* 0x000fc80000011600 */
[----:B--2---:R-:W-:-:S05]  /*1010*/  IADD3 R6, P0, PT, R6, R13, RZ ;  /* 0x0000000d06067210 */ /* 0x004fca0007f1e0ff */
[----:B------:R-:W-:-:S05]  /*1020*/  IMAD.X R7, R7, 0x1, R15, P0 ;  /* 0x0000000107077824 */ /* 0x000fca00000e060f */
[----:B------:R-:W2:Y:S02]  /*1030*/  LD.E R6, desc[UR6][R6.64] ;  /* 0x0000000606067980 */ /* 0x000ea4000c101900 */
[----:B--2---:R-:W-:-:S13]  /*1040*/  ISETP.NE.AND P0, PT, R3, R6, PT ;  /* 0x000000060300720c */ /* 0x004fda0003f05270 */
[----:B-1----:R-:W-:Y:S05]  /*1050*/  @!P0 BRA `(.L_x_1) ;  /* 0x00000000002c8947 */ /* 0x002fea0003800000 */
[----:B------:R-:W0:Y:S01]  /*1060*/  S2R R0, SR_LANEID ;  /* 0x0000000000007919 */ /* 0x000e220000000000 */
[----:B------:R-:W1:Y:S01]  /*1070*/  LDC.64 R4, c[0x0][0x398] ;  /* 0x0000e600ff047b82 */ /* 0x000e620000000a00 */
[----:B------:R-:W-:Y:S02]  /*1080*/  VOTEU.ANY UR4, UPT, PT ;  /* 0x0000000000047886 */ /* 0x000fe400038e0100 */
[----:B------:R-:W-:Y:S02]  /*1090*/  UFLO.U32 UR5, UR4 ;  /* 0x00000004000572bd */ /* 0x000fe400080e0000 */
[----:B------:R-:W1:Y:S04]  /*10a0*/  POPC R9, UR4 ;  /* 0x0000000400097d09 */ /* 0x000e680008000000 */
[----:B0-----:R-:W-:-:S13]  /*10b0*/  ISETP.EQ.U32.AND P0, PT, R0, UR5, PT ;  /* 0x0000000500007c0c */ /* 0x001fda000bf02070 */
[----:B-1----:R0:W-:Y:S04]  /*10c0*/  @P0 REDG.E.ADD.STRONG.GPU desc[UR6][R4.64], R9 ;  /* 0x000000090400098e */ /* 0x0021e8000c12e106 */
[----:B------:R-:W2:Y:S02]  /*10d0*/  LDG.E.64 R6, desc[UR6][R10.64+0x10] ;  /* 0x000010060a067981 */ /* 0x000ea4000c1e1b00 */
[----:B--2---:R-:W-:-:S05]  /*10e0*/  IADD3 R6, P0, PT, R6, R13, RZ ;  /* 0x0000000d06067210 */ /* 0x004fca0007f1e0ff */
[----:B------:R-:W-:-:S05]  /*10f0*/  IMAD.X R7, R7, 0x1, R15, P0 ;  /* 0x0000000107077824 */ /* 0x000fca00000e060f */
[----:B------:R0:W-:Y:S03]  /*1100*/  ST.E desc[UR6][R6.64], R3 ;  /* 0x0000000306007985 */ /* 0x0001e6000c101906 */
.L_x_1:
[----:B------:R-:W-:Y:S05]  /*1110*/  BSYNC.RECONVERGENT B0 ;  /* 0x0000000000007941 */ /* 0x000fea0003800200 */
.L_x_0:
[----:B------:R-:W-:Y:S06]  /*1120*/  BAR.SYNC.DEFER_BLOCKING 0x0 ;  /* 0x0000000000007b1d */ /* 0x000fec0000010000 */
[----:B------:R-:W-:Y:S05]  /*1130*/  EXIT ;  /* 0x000000000000794d */ /* 0x000fea0003800000 */
.L_x_15:
[----:B------:R-:W-:-:S00]  /*1140*/  BRA `(.L_x_15) ;  /* 0xfffffffc00fc7947 */ /* 0x000fc0000383ffff */
[----:B------:R-:W-:-:S00]  /*1150*/  NOP ;  /* 0x0000000000007918 */ /* 0x000fc00000000000 */
        /* <DEDUP_REMOVED lines=10> */
.L_x_31:


//--------------------- .text._Z19new_cluster_centersP7KMClustP6KMData --------------------------
	.section	.text._Z19new_cluster_centersP7KMClustP6KMData,"ax",@progbits
	.align	128
        .global         _Z19new_cluster_centersP7KMClustP6KMData
        .type           _Z19new_cluster_centersP7KMClustP6KMData,@function
        .size           _Z19new_cluster_centersP7KMClustP6KMData,(.L_x_30 - _Z19new_cluster_centersP7KMClustP6KMData)
        .other          _Z19new_cluster_centersP7KMClustP6KMData,@"STO_CUDA_ENTRY STV_DEFAULT"
_Z19new_cluster_centersP7KMClustP6KMData:
.text._Z19new_cluster_centersP7KMClustP6KMData:
[----:B------:R-:W-:Y:S01]  /*0000*/  LDC R1, c[0x0][0x37c] ;  /* 0x0000df00ff017b82 */ /* 0x000fe20000000800 */
[----:B------:R-:W0:Y:S01]  /*0010*/  S2R R0, SR_TID.X ;  /* 0x0000000000007919 */ /* 0x000e220000002100 */
[----:B------:R-:W-:Y:S01]  /*0020*/  BSSY.RECONVERGENT B0, `(.L_x_16) ;  /* 0x0000064000007945 */ /* 0x000fe20003800200 */
[----:B0-----:R-:W-:-:S13]  /*0030*/  ISETP.GT.U32.AND P0, PT, R0, 0x30f, PT ;  /* 0x0000030f0000780c */ /* 0x001fda0003f04070 */
[----:B------:R-:W-:Y:S05]  /*0040*/  @P0 BRA `(.L_x_17) ;  /* 0x0000000400840947 */ /* 0x000fea0003800000 */
[----:B------:R-:W0:Y:S08]  /*0050*/  LDC.64 R22, c[0x0][0x358] ;  /* 0x0000d600ff167b82 */ /* 0x000e300000000a00 */
[----:B------:R-:W1:Y:S01]  /*0060*/  LDC.64 R2, c[0x0][0x388] ;  /* 0x0000e200ff027b82 */ /* 0x000e620000000a00 */
[----:B0-----:R-:W-:Y:S02]  /*0070*/  R2UR UR4, R22 ;  /* 0x00000000160472ca */ /* 0x001fe400000e0000 */
[----:B------:R-:W-:-:S13]  /*0080*/  R2UR UR5, R23 ;  /* 0x00000000170572ca */ /* 0x000fda00000e0000 */
[----:B-1----:R-:W2:Y:S01]  /*0090*/  LDG.E R6, desc[UR4][R2.64] ;  /* 0x0000000402067981 */ /* 0x002ea2000c1e1900 */
[----:B------:R-:W0:Y:S01]  /*00a0*/  LDC.64 R4, c[0x0][0x380] ;  /* 0x0000e000ff047b82 */ /* 0x000e220000000a00 */
[----:B------:R-:W-:Y:S02]  /*00b0*/  R2UR UR10, R22 ;  /* 0x00000000160a72ca */ /* 0x000fe400000e0000 */
[----:B------:R-:W-:Y:S02]  /*00c0*/  R2UR UR11, R23 ;  /* 0x00000000170b72ca */ /* 0x000fe400000e0000 */
[----:B--2---:R-:W-:-:S13]  /*00d0*/  ISETP.GE.AND P0, PT, R6, 0x1, PT ;  /* 0x000000010600780c */ /* 0x004fda0003f06270 */
[----:B0-----:R-:W-:Y:S05]  /*00e0*/  @!P0 BRA `(.L_x_18) ;  /* 0x0000000000848947 */ /* 0x001fea0003800000 */
[----:B------:R-:W0:Y:S01]  /*00f0*/  LDC.64 R6, c[0x0][0x380] ;  /* 0x0000e000ff067b82 */ /* 0x000e220000000a00 */
[----:B------:R-:W-:-:S07]  /*0100*/  IMAD.MOV.U32 R8, RZ, RZ, RZ ;  /* 0x000000ffff087224 */ /* 0x000fce00078e00ff */
.L_x_19:
[----:B------:R-:W-:Y:S02]  /*0110*/  R2UR UR4, R22 ;  /* 0x00000000160472ca */ /* 0x000fe400000e0000 */
[----:B------:R-:W-:-:S13]  /*0120*/  R2UR UR5, R23 ;  /* 0x00000000170572ca */ /* 0x000fda00000e0000 */
[----:B------:R-:W2:Y:S01]  /*0130*/  LDG.E.64 R10, desc[UR4][R2.64+0x10] ;  /* 0x00001004020a7981 */ /* 0x000ea2000c1e1b00 */
[C---:B------:R-:W-:Y:S02]  /*0140*/  R2UR UR8, R22.reuse ;  /* 0x00000000160872ca */ /* 0x040fe400000e0000 */
[C---:B------:R-:W-:Y:S02]  /*0150*/  R2UR UR9, R23.reuse ;  /* 0x00000000170972ca */ /* 0x040fe400000e0000 */
[----:B------:R-:W-:Y:S02]  /*0160*/  R2UR UR6, R22 ;  /* 0x00000000160672ca */ /* 0x000fe400000e0000 */
[----:B------:R-:W-:-:S09]  /*0170*/  R2UR UR7, R23 ;  /* 0x00000000170772ca */ /* 0x000fd200000e0000 */
[----:B0-----:R-:W3:Y:S04]  /*0180*/  LDG.E R9, desc[UR8][R6.64+0x4] ;  /* 0x0000040806097981 */ /* 0x001ee8000c1e1900 */
[----:B------:R-:W4:Y:S01]  /*0190*/  LDG.E.64 R12, desc[UR6][R2.64+0x8] ;  /* 0x00000806020c7981 */ /* 0x000f22000c1e1b00 */
[----:B--2---:R-:W-:-:S03]  /*01a0*/  IMAD.WIDE.U32 R14, R8, 0x4, R10 ;  /* 0x00000004080e7825 */ /* 0x004fc600078e000a */
[----:B------:R-:W2:Y:S04]  /*01b0*/  LDG.E.64 R10, desc[UR6][R6.64+0x8] ;  /* 0x00000806060a7981 */ /* 0x000ea8000c1e1b00 */
[----:B------:R-:W5:Y:S01]  /*01c0*/  LDG.E R14, desc[UR4][R14.64] ;  /* 0x000000040e0e7981 */ /* 0x000f62000c1e1900 */
[----:B---3--:R-:W-:-:S05]  /*01d0*/  IMAD R17, R9, R8, RZ ;  /* 0x0000000809117224 */ /* 0x008fca00078e02ff */
[----:B------:R-:W-:-:S04]  /*01e0*/  IADD3 R19, P0, PT, R17, R0, RZ ;  /* 0x0000000011137210 */ /* 0x000fc80007f1e0ff */
[----:B------:R-:W-:Y:S02]  /*01f0*/  LEA.HI.X.SX32 R17, R17, RZ, 0x1, P0 ;  /* 0x000000ff11117211 */ /* 0x000fe400000f0eff */
[----:B----4-:R-:W-:-:S04]  /*0200*/  LEA R16, P0, R19, R12, 0x2 ;  /* 0x0000000c13107211 */ /* 0x010fc800078010ff */
[----:B------:R-:W-:-:S05]  /*0210*/  LEA.HI.X R17, R19, R13, R17, 0x2, P0 ;  /* 0x0000000d13117211 */ /* 0x000fca00000f1411 */
[----:B------:R-:W3:Y:S01]  /*0220*/  LDG.E R16, desc[UR4][R16.64] ;  /* 0x0000000410107981 */ /* 0x000ee2000c1e1900 */
[----:B-----5:R-:W-:-:S05]  /*0230*/  IMAD R9, R14, R9, RZ ;  /* 0x000000090e097224 */ /* 0x020fca00078e02ff */
[----:B------:R-:W-:-:S04]  /*0240*/  IADD3 R13, P0, PT, R9, R0, RZ ;  /* 0x00000000090d7210 */ /* 0x000fc80007f1e0ff */
[----:B------:R-:W-:Y:S02]  /*0250*/  LEA.HI.X.SX32 R9, R9, RZ, 0x1, P0 ;  /* 0x000000ff09097211 */ /* 0x000fe400000f0eff */
[----:B--2---:R-:W-:-:S04]  /*0260*/  LEA R12, P0, R13, R10, 0x3 ;  /* 0x0000000a0d0c7211 */ /* 0x004fc800078018ff */
[----:B------:R-:W-:-:S05]  /*0270*/  LEA.HI.X R13, R13, R11, R9, 0x3, P0 ;  /* 0x0000000b0d0d7211 */ /* 0x000fca00000f1c09 */
[----:B------:R-:W2:Y:S01]  /*0280*/  LDG.E.64 R14, desc[UR4][R12.64] ;  /* 0x000000040c0e7981 */ /* 0x000ea2000c1e1b00 */
[----:B---3--:R-:W2:Y:S02]  /*0290*/  I2F.F64 R10, R16 ;  /* 0x00000010000a7312 */ /* 0x008ea40000201c00 */
[----:B--2---:R-:W-:-:S07]  /*02a0*/  DADD R10, R10, R14 ;  /* 0x000000000a0a7229 */ /* 0x004fce000000000e */
[----:B------:R1:W-:Y:S04]  /*02b0*/  STG.E.64 desc[UR4][R12.64], R10 ;  /* 0x0000000a0c007986 */ /* 0x0003e8000c101b04 */
[----:B------:R-:W2:Y:S01]  /*02c0*/  LDG.E R9, desc[UR6][R2.64] ;  /* 0x0000000602097981 */ /* 0x000ea2000c1e1900 */
[----:B------:R-:W-:-:S05]  /*02d0*/  VIADD R8, R8, 0x1 ;  /* 0x0000000108087836 */ /* 0x000fca0000000000 */
[----:B--2---:R-:W-:-:S13]  /*02e0*/  ISETP.GE.AND P0, PT, R8, R9, PT ;  /* 0x000000090800720c */ /* 0x004fda0003f06270 */
[----:B-1----:R-:W-:Y:S05]  /*02f0*/  @!P0 BRA `(.L_x_19) ;  /* 0xfffffffc00848947 */ /* 0x002fea000383ffff */
.L_x_18:
[----:B------:R-:W2:Y:S02]  /*0300*/  LDG.E R4, desc[UR10][R4.64] ;  /* 0x0000000a04047981 */ /* 0x000ea4000c1e1900 */
[----:B--2---:R-:W-:-:S13]  /*0310*/  ISETP.GE.AND P0, PT, R4, 0x1, PT ;  /* 0x000000010400780c */ /* 0x004fda0003f06270 */
[----:B------:R-:W-:Y:S05]  /*0320*/  @!P0 BRA `(.L_x_17) ;  /* 0x0000000000cc8947 */ /* 0x000fea0003800000 */
[----:B------:R-:W-:Y:S02]  /*0330*/  IMAD.MOV.U32 R9, RZ, RZ, R4 ;  /* 0x000000ffff097224 */ /* 0x000fe400078e0004 */
[----:B------:R-:W-:-:S07]  /*0340*/  IMAD.MOV.U32 R12, RZ, RZ, RZ ;  /* 0x000000ffff0c7224 */ /* 0x000fce00078e00ff */
.L_x_23:
[----:B-1----:R-:W0:Y:S01]  /*0350*/  LDC.64 R6, c[0x0][0x380] ;  /* 0x0000e000ff067b82 */ /* 0x002e220000000a00 */
[----:B------:R-:W-:Y:S02]  /*0360*/  R2UR UR4, R22 ;  /* 0x00000000160472ca */ /* 0x000fe400000e0000 */
[----:B------:R-:W-:-:S13]  /*0370*/  R2UR UR5, R23 ;  /* 0x00000000170572ca */ /* 0x000fda00000e0000 */
[----:B0-----:R-:W2:Y:S02]  /*0380*/  LDG.E.64 R2, desc[UR4][R6.64+0x10] ;  /* 0x0000100406027981 */ /* 0x001ea4000c1e1b00 */
[----:B--2---:R-:W-:-:S05]  /*0390*/  IMAD.WIDE.U32 R2, R12, 0x4, R2 ;  /* 0x000000040c027825 */ /* 0x004fca00078e0002 */
[----:B------:R-:W2:Y:S02]  /*03a0*/  LDG.E R24, desc[UR4][R2.64] ;  /* 0x0000000402187981 */ /* 0x000ea4000c1e1900 */
[----:B--2---:R-:W-:-:S13]  /*03b0*/  ISETP.GE.AND P0, PT, R24, 0x1, PT ;  /* 0x000000011800780c */ /* 0x004fda0003f06270 */
[----:B------:R-:W-:Y:S05]  /*03c0*/  @!P0 BRA `(.L_x_20) ;  /* 0x0000000000988947 */ /* 0x000fea0003800000 */
[C---:B------:R-:W-:Y:S02]  /*03d0*/  R2UR UR6, R22.reuse ;  /* 0x00000000160672ca */ /* 0x040fe400000e0000 */
[C---:B------:R-:W-:Y:S02]  /*03e0*/  R2UR UR7, R23.reuse ;  /* 0x00000000170772ca */ /* 0x040fe400000e0000 */
[----:B------:R-:W-:Y:S02]  /*03f0*/  R2UR UR4, R22 ;  /* 0x00000000160472ca */ /* 0x000fe400000e0000 */
[----:B------:R-:W-:-:S09]  /*0400*/  R2UR UR5, R23 ;  /* 0x00000000170572ca */ /* 0x000fd200000e0000 */
[----:B------:R-:W2:Y:S04]  /*0410*/  LDG.E R5, desc[UR6][R6.64+0x4] ;  /* 0x0000040606057981 */ /* 0x000ea8000c1e1900 */
[----:B------:R-:W3:Y:S01]  /*0420*/  LDG.E.64 R2, desc[UR4][R6.64+0x8] ;  /* 0x0000080406027981 */ /* 0x000ee2000c1e1b00 */
[----:B------:R-:W0:Y:S01]  /*0430*/  I2F.F64.U32 R24, R24 ;  /* 0x0000001800187312 */ /* 0x000e220000201800 */
[----:B--2---:R-:W-:-:S05]  /*0440*/  IMAD R5, R5, R12, RZ ;  /* 0x0000000c05057224 */ /* 0x004fca00078e02ff */
[----:B------:R-:W-:-:S04]  /*0450*/  IADD3 R9, P0, PT, R5, R0, RZ ;  /* 0x0000000005097210 */ /* 0x000fc80007f1e0ff */
[----:B------:R-:W-:Y:S02]  /*0460*/  LEA.HI.X.SX32 R5, R5, RZ, 0x1, P0 ;  /* 0x000000ff05057211 */ /* 0x000fe400000f0eff */
[----:B---3--:R-:W-:-:S04]  /*0470*/  LEA R4, P0, R9, R2, 0x3 ;  /* 0x0000000209047211 */ /* 0x008fc800078018ff */
[----:B------:R-:W-:-:S05]  /*0480*/  LEA.HI.X R5, R9, R3, R5, 0x3, P0 ;  /* 0x0000000309057211 */ /* 0x000fca00000f1c05 */
[----:B------:R-:W2:Y:S01]  /*0490*/  LDG.E.64 R8, desc[UR4][R4.64] ;  /* 0x0000000404087981 */ /* 0x000ea2000c1e1b00 */
[----:B0-----:R-:W0:Y:S01]  /*04a0*/  MUFU.RCP64H R3, R25 ;  /* 0x0000001900037308 */ /* 0x001e220000001800 */
[----:B------:R-:W-:Y:S01]  /*04b0*/  IMAD.MOV.U32 R2, RZ, RZ, 0x1 ;  /* 0x00000001ff027424 */ /* 0x000fe200078e00ff */
[----:B------:R-:W-:Y:S05]  /*04c0*/  BSSY.RECONVERGENT B1, `(.L_x_21) ;  /* 0x000000f000017945 */ /* 0x000fea0003800200 */
[----:B0-----:R-:W-:-:S08]  /*04d0*/  DFMA R6, -R24, R2, 1 ;  /* 0x3ff000001806742b */ /* 0x001fd00000000102 */
[----:B------:R-:W-:-:S08]  /*04e0*/  DFMA R6, R6, R6, R6 ;  /* 0x000000060606722b */ /* 0x000fd00000000006 */
[----:B------:R-:W-:-:S08]  /*04f0*/  DFMA R6, R2, R6, R2 ;  /* 0x000000060206722b */ /* 0x000fd00000000002 */
[----:B------:R-:W-:-:S08]  /*0500*/  DFMA R2, -R24, R6, 1 ;  /* 0x3ff000001802742b */ /* 0x000fd00000000106 */
[----:B------:R-:W-:-:S08]  /*0510*/  DFMA R2, R6, R2, R6 ;  /* 0x000000020602722b */ /* 0x000fd00000000006 */
[----:B--2---:R-:W-:Y:S01]  /*0520*/  DMUL R6, R8, R2 ;  /* 0x0000000208067228 */ /* 0x004fe20000000000 */
[----:B------:R-:W-:-:S07]  /*0530*/  FSETP.GEU.AND P1, PT, |R9|, 6.5827683646048100446e-37, PT ;  /* 0x036000000900780b */ /* 0x000fce0003f2e200 */
[----:B------:R-:W-:-:S08]  /*0540*/  DFMA R10, -R24, R6, R8 ;  /* 0x00000006180a722b */ /* 0x000fd00000000108 */
[----:B------:R-:W-:-:S10]  /*0550*/  DFMA R2, R2, R10, R6 ;  /* 0x0000000a0202722b */ /* 0x000fd40000000006 */
[----:B------:R-:W-:-:S05]  /*0560*/  FFMA R6, RZ, R25, R3 ;  /* 0x00000019ff067223 */ /* 0x000fca0000000003 */
[----:B------:R-:W-:-:S13]  /*0570*/  FSETP.GT.AND P0, PT, |R6|, 1.469367938527859385e-39, PT ;  /* 0x001000000600780b */ /* 0x000fda0003f04200 */
[----:B------:R-:W-:Y:S05]  /*0580*/  @P0 BRA P1, `(.L_x_22) ;  /* 0x0000000000080947 */ /* 0x000fea0000800000 */
[----:B------:R-:W-:-:S07]  /*0590*/  MOV R20, 0x5b0 ;  /* 0x000005b000147802 */ /* 0x000fce0000000f00 */
[----:B------:R-:W-:Y:S05]  /*05a0*/  CALL.REL.NOINC `($__internal_0_$__cuda_sm20_div_rn_f64_full) ;  /* 0x0000000000387944 */ /* 0x000fea0003c00000 */
.L_x_22:
[----:B------:R-:W-:Y:S05]  /*05b0*/  BSYNC.RECONVERGENT B1 ;  /* 0x0000000000017941 */ /* 0x000fea0003800200 */
.L_x_21:
[----:B------:R-:W0:Y:S01]  /*05c0*/  LDC.64 R6, c[0x0][0x380] ;  /* 0x0000e000ff067b82 */ /* 0x000e220000000a00 */
[C---:B------:R-:W-:Y:S02]  /*05d0*/  R2UR UR4, R22.reuse ;  /* 0x00000000160472ca */ /* 0x040fe400000e0000 */
[C---:B------:R-:W-:Y:S02]  /*05e0*/  R2UR UR5, R23.reuse ;  /* 0x00000000170572ca */ /* 0x040fe400000e0000 */
[----:B------:R-:W-:Y:S02]  /*05f0*/  R2UR UR6, R22 ;  /* 0x00000000160672ca */ /* 0x000fe400000e0000 */
[----:B------:R-:W-:-:S09]  /*0600*/  R2UR UR7, R23 ;  /* 0x00000000170772ca */ /* 0x000fd200000e0000 */
[----:B------:R1:W-:Y:S04]  /*0610*/  STG.E.64 desc[UR4][R4.64], R2 ;  /* 0x0000000204007986 */ /* 0x0003e8000c101b04 */
[----:B0-----:R1:W5:Y:S02]  /*0620*/  LDG.E R9, desc[UR6][R6.64] ;  /* 0x0000000606097981 */ /* 0x001364000c1e1900 */
.L_x_20:
[----:B------:R-:W-:-:S05]  /*0630*/  VIADD R12, R12, 0x1 ;  /* 0x000000010c0c7836 */ /* 0x000fca0000000000 */
[----:B-----5:R-:W-:-:S13]  /*0640*/  ISETP.GE.AND P0, PT, R12, R9, PT ;  /* 0x000000090c00720c */ /* 0x020fda0003f06270 */
[----:B------:R-:W-:Y:S05]  /*0650*/  @!P0 BRA `(.L_x_23) ;  /* 0xfffffffc003c8947 */ /* 0x000fea000383ffff */
.L_x_17:
[----:B------:R-:W-:Y:S05]  /*0660*/  BSYNC.RECONVERGENT B0 ;  /* 0x0000000000007941 */ /* 0x000fea0003800200 */
.L_x_16:
[----:B------:R-:W-:Y:S06]  /*0670*/  BAR.SYNC.DEFER_BLOCKING 0x0 ;  /* 0x0000000000007b1d */ /* 0x000fec0000010000 */
[----:B------:R-:W-:Y:S05]  /*0680*/  EXIT ;  /* 0x000000000000794d */ /* 0x000fea0003800000 */
        .weak           $__internal_0_$__cuda_sm20_div_rn_f64_full
        .type           $__internal_0_$__cuda_sm20_div_rn_f64_full,@function
        .size           $__internal_0_$__cuda_sm20_div_rn_f64_full,(.L_x_30 - $__internal_0_$__cuda_sm20_div_rn_f64_full)
$__internal_0_$__cuda_sm20_div_rn_f64_full:
[C---:B------:R-:W-:Y:S01]  /*0690*/  FSETP.GEU.AND P0, PT, |R25|.reuse, 1.469367938527859385e-39, PT ;  /* 0x001000001900780b */ /* 0x040fe20003f0e200 */
[--C-:B------:R-:W-:Y:S01]  /*06a0*/  IMAD.MOV.U32 R6, RZ, RZ, R24.reuse ;  /* 0x000000ffff067224 */ /* 0x100fe200078e0018 */
[----:B------:R-:W-:Y:S01]  /*06b0*/  LOP3.LUT R2, R25, 0x800fffff, RZ, 0xc0, !PT ;  /* 0x800fffff19027812 */ /* 0x000fe200078ec0ff */
[----:B------:R-:W-:Y:S01]  /*06c0*/  IMAD.MOV.U32 R7, RZ, RZ, R25 ;  /* 0x000000ffff077224 */ /* 0x000fe200078e0019 */
[C---:B------:R-:W-:Y:S01]  /*06d0*/  FSETP.GEU.AND P2, PT, |R9|.reuse, 1.469367938527859385e-39, PT ;  /* 0x001000000900780b */ /* 0x040fe20003f4e200 */
[----:B------:R-:W-:Y:S01]  /*06e0*/  IMAD.MOV.U32 R14, RZ, RZ, 0x1 ;  /* 0x00000001ff0e7424 */ /* 0x000fe200078e00ff */
[----:B------:R-:W-:Y:S01]  /*06f0*/  LOP3.LUT R3, R2, 0x3ff00000, RZ, 0xfc, !PT ;  /* 0x3ff0000002037812 */ /* 0x000fe200078efcff */
[----:B------:R-:W-:Y:S01]  /*0700*/  IMAD.MOV.U32 R2, RZ, RZ, R24 ;  /* 0x000000ffff027224 */ /* 0x000fe200078e0018 */
[----:B------:R-:W-:Y:S01]  /*0710*/  LOP3.LUT R13, R9, 0x7ff00000, RZ, 0xc0, !PT ;  /* 0x7ff00000090d7812 */ /* 0x000fe200078ec0ff */
[----:B------:R-:W-:Y:S01]  /*0720*/  IMAD.MOV.U32 R21, RZ, RZ, 0x1ca00000 ;  /* 0x1ca00000ff157424 */ /* 0x000fe200078e00ff */
[----:B------:R-:W-:Y:S01]  /*0730*/  LOP3.LUT R24, R25, 0x7ff00000, RZ, 0xc0, !PT ;  /* 0x7ff0000019187812 */ /* 0x000fe200078ec0ff */
[----:B------:R-:W-:Y:S02]  /*0740*/  BSSY.RECONVERGENT B2, `(.L_x_24) ;  /* 0x000004e000027945 */ /* 0x000fe40003800200 */
[----:B------:R-:W-:Y:S01]  /*0750*/  @!P0 DMUL R2, R6, 8.98846567431157953865e+307 ;  /* 0x7fe0000006028828 */ /* 0x000fe20000000000 */
[----:B------:R-:W-:Y:S01]  /*0760*/  ISETP.GE.U32.AND P1, PT, R13, R24, PT ;  /* 0x000000180d00720c */ /* 0x000fe20003f26070 */
[----:B------:R-:W-:-:S02]  /*0770*/  IMAD.MOV.U32 R25, RZ, RZ, R13 ;  /* 0x000000ffff197224 */ /* 0x000fc400078e000d */
[----:B------:R-:W-:Y:S02]  /*0780*/  @!P2 LOP3.LUT R16, R7, 0x7ff00000, RZ, 0xc0, !PT ;  /* 0x7ff000000710a812 */ /* 0x000fe400078ec0ff */
[----:B------:R-:W0:Y:S02]  /*0790*/  MUFU.RCP64H R15, R3 ;  /* 0x00000003000f7308 */ /* 0x000e240000001800 */
[----:B------:R-:W-:Y:S02]  /*07a0*/  @!P2 ISETP.GE.U32.AND P3, PT, R13, R16, PT ;  /* 0x000000100d00a20c */ /* 0x000fe40003f66070 */
[----:B------:R-:W-:Y:S02]  /*07b0*/  @!P0 LOP3.LUT R24, R3, 0x7ff00000, RZ, 0xc0, !PT ;  /* 0x7ff0000003188812 */ /* 0x000fe400078ec0ff */
[----:B------:R-:W-:-:S04]  /*07c0*/  @!P2 SEL R17, R21, 0x63400000, !P3 ;  /* 0x634000001511a807 */ /* 0x000fc80005800000 */
[----:B------:R-:W-:-:S04]  /*07d0*/  @!P2 LOP3.LUT R18, R17, 0x80000000, R9, 0xf8, !PT ;  /* 0x800000001112a812 */ /* 0x000fc800078ef809 */
[----:B------:R-:W-:Y:S01]  /*07e0*/  @!P2 LOP3.LUT R19, R18, 0x100000, RZ, 0xfc, !PT ;  /* 0x001000001213a812 */ /* 0x000fe200078efcff */
[----:B------:R-:W-:Y:S01]  /*07f0*/  @!P2 IMAD.MOV.U32 R18, RZ, RZ, RZ ;  /* 0x000000ffff12a224 */ /* 0x000fe200078e00ff */
[----:B0-----:R-:W-:-:S08]  /*0800*/  DFMA R10, R14, -R2, 1 ;  /* 0x3ff000000e0a742b */ /* 0x001fd00000000802 */
[----:B------:R-:W-:-:S08]  /*0810*/  DFMA R10, R10, R10, R10 ;  /* 0x0000000a0a0a722b */ /* 0x000fd0000000000a */
[----:B------:R-:W-:Y:S01]  /*0820*/  DFMA R14, R14, R10, R14 ;  /* 0x0000000a0e0e722b */ /* 0x000fe2000000000e */
[----:B------:R-:W-:Y:S01]  /*0830*/  SEL R11, R21, 0x63400000, !P1 ;  /* 0x63400000150b7807 */ /* 0x000fe20004800000 */
[----:B------:R-:W-:-:S03]  /*0840*/  IMAD.MOV.U32 R10, RZ, RZ, R8 ;  /* 0x000000ffff0a7224 */ /* 0x000fc600078e0008 */
[----:B------:R-:W-:-:S03]  /*0850*/  LOP3.LUT R11, R11, 0x800fffff, R9, 0xf8, !PT ;  /* 0x800fffff0b0b7812 */ /* 0x000fc600078ef809 */
[----:B------:R-:W-:-:S03]  /*0860*/  DFMA R16, R14, -R2, 1 ;  /* 0x3ff000000e10742b */ /* 0x000fc60000000802 */
[----:B------:R-:W-:-:S05]  /*0870*/  @!P2 DFMA R10, R10, 2, -R18 ;  /* 0x400000000a0aa82b */ /* 0x000fca0000000812 */
[----:B------:R-:W-:-:S05]  /*0880*/  DFMA R16, R14, R16, R14 ;  /* 0x000000100e10722b */ /* 0x000fca000000000e */
[----:B------:R-:W-:-:S03]  /*0890*/  @!P2 LOP3.LUT R25, R11, 0x7ff00000, RZ, 0xc0, !PT ;  /* 0x7ff000000b19a812 */ /* 0x000fc600078ec0ff */
[----:B------:R-:W-:Y:S02]  /*08a0*/  DMUL R14, R16, R10 ;  /* 0x0000000a100e7228 */ /* 0x000fe40000000000 */
[----:B------:R-:W-:-:S05]  /*08b0*/  VIADD R26, R25, 0xffffffff ;  /* 0xffffffff191a7836 */ /* 0x000fca0000000000 */
[----:B------:R-:W-:Y:S01]  /*08c0*/  ISETP.GT.U32.AND P0, PT, R26, 0x7feffffe, PT ;  /* 0x7feffffe1a00780c */ /* 0x000fe20003f04070 */
[----:B------:R-:W-:Y:S01]  /*08d0*/  VIADD R26, R24, 0xffffffff ;  /* 0xffffffff181a7836 */ /* 0x000fe20000000000 */
[----:B------:R-:W-:-:S04]  /*08e0*/  DFMA R18, R14, -R2, R10 ;  /* 0x800000020e12722b */ /* 0x000fc8000000000a */
[----:B------:R-:W-:-:S04]  /*08f0*/  ISETP.GT.U32.OR P0, PT, R26, 0x7feffffe, P0 ;  /* 0x7feffffe1a00780c */ /* 0x000fc80000704470 */
[----:B------:R-:W-:-:S09]  /*0900*/  DFMA R18, R16, R18, R14 ;  /* 0x000000121012722b */ /* 0x000fd2000000000e */
[----:B------:R-:W-:Y:S05]  /*0910*/  @P0 BRA `(.L_x_25) ;  /* 0x00000000006c0947 */ /* 0x000fea0003800000 */
[----:B------:R-:W-:Y:S01]  /*0920*/  LOP3.LUT R14, R7, 0x7ff00000, RZ, 0xc0, !PT ;  /* 0x7ff00000070e7812 */ /* 0x000fe200078ec0ff */
[----:B------:R-:W-:-:S03]  /*0930*/  IMAD.MOV.U32 R16, RZ, RZ, RZ ;  /* 0x000000ffff107224 */ /* 0x000fc600078e00ff */
[CC--:B------:R-:W-:Y:S02]  /*0940*/  VIADDMNMX R8, R13.reuse, -R14.reuse, 0xb9600000, !PT ;  /* 0xb96000000d087446 */ /* 0x0c0fe4000780090e */
[----:B------:R-:W-:Y:S02]  /*0950*/  ISETP.GE.U32.AND P0, PT, R13, R14, PT ;  /* 0x0000000e0d00720c */ /* 0x000fe40003f06070 */
[----:B------:R-:W-:Y:S02]  /*0960*/  VIMNMX R8, PT, PT, R8, 0x46a00000, PT ;  /* 0x46a0000008087848 */ /* 0x000fe40003fe0100 */
[----:B------:R-:W-:-:S05]  /*0970*/  SEL R21, R21, 0x63400000, !P0 ;  /* 0x6340000015157807 */ /* 0x000fca0004000000 */
[----:B------:R-:W-:-:S04]  /*0980*/  IMAD.IADD R8, R8, 0x1, -R21 ;  /* 0x0000000108087824 */ /* 0x000fc800078e0a15 */
[----:B------:R-:W-:-:S06]  /*0990*/  VIADD R17, R8, 0x7fe00000 ;  /* 0x7fe0000008117836 */ /* 0x000fcc0000000000 */
[----:B------:R-:W-:-:S10]  /*09a0*/  DMUL R14, R18, R16 ;  /* 0x00000010120e7228 */ /* 0x000fd40000000000 */
[----:B------:R-:W-:-:S13]  /*09b0*/  FSETP.GTU.AND P0, PT, |R15|, 1.469367938527859385e-39, PT ;  /* 0x001000000f00780b */ /* 0x000fda0003f0c200 */
[----:B------:R-:W-:Y:S05]  /*09c0*/  @P0 BRA `(.L_x_26) ;  /* 0x0000000000940947 */ /* 0x000fea0003800000 */
[----:B------:R-:W-:Y:S01]  /*09d0*/  DFMA R2, R18, -R2, R10 ;  /* 0x800000021202722b */ /* 0x000fe2000000000a */
[----:B------:R-:W-:-:S09]  /*09e0*/  IMAD.MOV.U32 R16, RZ, RZ, RZ ;  /* 0x000000ffff107224 */ /* 0x000fd200078e00ff */
[C---:B------:R-:W-:Y:S02]  /*09f0*/  FSETP.NEU.AND P0, PT, R3.reuse, RZ, PT ;  /* 0x000000ff0300720b */ /* 0x040fe40003f0d000 */
[----:B------:R-:W-:-:S04]  /*0a00*/  LOP3.LUT R7, R3, 0x80000000, R7, 0x48, !PT ;  /* 0x8000000003077812 */ /* 0x000fc800078e4807 */
[----:B------:R-:W-:-:S07]  /*0a10*/  LOP3.LUT R17, R7, R17, RZ, 0xfc, !PT ;  /* 0x0000001107117212 */ /* 0x000fce00078efcff */
[----:B------:R-:W-:Y:S05]  /*0a20*/  @!P0 BRA `(.L_x_26) ;  /* 0x00000000007c8947 */ /* 0x000fea0003800000 */
[----:B------:R-:W-:Y:S01]  /*0a30*/  IMAD.MOV R3, RZ, RZ, -R8 ;  /* 0x000000ffff037224 */ /* 0x000fe200078e0a08 */
[----:B------:R-:W-:Y:S01]  /*0a40*/  DMUL.RP R16, R18, R16 ;  /* 0x0000001012107228 */ /* 0x000fe20000008000 */
[----:B------:R-:W-:-:S06]  /*0a50*/  IMAD.MOV.U32 R2, RZ, RZ, RZ ;  /* 0x000000ffff027224 */ /* 0x000fcc00078e00ff */
[----:B------:R-:W-:-:S03]  /*0a60*/  DFMA R2, R14, -R2, R18 ;  /* 0x800000020e02722b */ /* 0x000fc60000000012 */
[----:B------:R-:W-:-:S03]  /*0a70*/  LOP3.LUT R7, R17, R7, RZ, 0x3c, !PT ;  /* 0x0000000711077212 */ /* 0x000fc600078e3cff */
[----:B------:R-:W-:-:S04]  /*0a80*/  IADD3 R2, PT, PT, -R8, -0x43300000, RZ ;  /* 0xbcd0000008027810 */ /* 0x000fc80007ffe1ff */
[----:B------:R-:W-:-:S04]  /*0a90*/  FSETP.NEU.AND P0, PT, |R3|, R2, PT ;  /* 0x000000020300720b */ /* 0x000fc80003f0d200 */
[----:B------:R-:W-:Y:S02]  /*0aa0*/  FSEL R14, R16, R14, !P0 ;  /* 0x0000000e100e7208 */ /* 0x000fe40004000000 */
[----:B------:R-:W-:Y:S01]  /*0ab0*/  FSEL R15, R7, R15, !P0 ;  /* 0x0000000f070f7208 */ /* 0x000fe20004000000 */
[----:B------:R-:W-:Y:S06]  /*0ac0*/  BRA `(.L_x_26) ;  /* 0x0000000000547947 */ /* 0x000fec0003800000 */
.L_x_25:
[----:B------:R-:W-:-:S14]  /*0ad0*/  DSETP.NAN.AND P0, PT, R8, R8, PT ;  /* 0x000000080800722a */ /* 0x000fdc0003f08000 */
[----:B------:R-:W-:Y:S05]  /*0ae0*/  @P0 BRA `(.L_x_27) ;  /* 0x0000000000440947 */ /* 0x000fea0003800000 */
[----:B------:R-:W-:-:S14]  /*0af0*/  DSETP.NAN.AND P0, PT, R6, R6, PT ;  /* 0x000000060600722a */ /* 0x000fdc0003f08000 */
[----:B------:R-:W-:Y:S05]  /*0b00*/  @P0 BRA `(.L_x_28) ;  /* 0x0000000000300947 */ /* 0x000fea0003800000 */
[----:B------:R-:W-:Y:S01]  /*0b10*/  ISETP.NE.AND P0, PT, R25, R24, PT ;  /* 0x000000181900720c */ /* 0x000fe20003f05270 */
[----:B------:R-:W-:Y:S02]  /*0b20*/  IMAD.MOV.U32 R14, RZ, RZ, 0x0 ;  /* 0x00000000ff0e7424 */ /* 0x000fe400078e00ff */
[----:B------:R-:W-:-:S10]  /*0b30*/  IMAD.MOV.U32 R15, RZ, RZ, -0x80000 ;  /* 0xfff80000ff0f7424 */ /* 0x000fd400078e00ff */
[----:B------:R-:W-:Y:S05]  /*0b40*/  @!P0 BRA `(.L_x_26) ;  /* 0x0000000000348947 */ /* 0x000fea0003800000 */
[----:B------:R-:W-:Y:S02]  /*0b50*/  ISETP.NE.AND P0, PT, R25, 0x7ff00000, PT ;  /* 0x7ff000001900780c */ /* 0x000fe40003f05270 */
[----:B------:R-:W-:Y:S02]  /*0b60*/  LOP3.LUT R15, R9, 0x80000000, R7, 0x48, !PT ;  /* 0x80000000090f7812 */ /* 0x000fe400078e4807 */
[----:B------:R-:W-:-:S13]  /*0b70*/  ISETP.EQ.OR P0, PT, R24, RZ, !P0 ;  /* 0x000000ff1800720c */ /* 0x000fda0004702670 */
[----:B------:R-:W-:Y:S01]  /*0b80*/  @P0 LOP3.LUT R2, R15, 0x7ff00000, RZ, 0xfc, !PT ;  /* 0x7ff000000f020812 */ /* 0x000fe200078efcff */
[----:B------:R-:W-:Y:S02]  /*0b90*/  @!P0 IMAD.MOV.U32 R14, RZ, RZ, RZ ;  /* 0x000000ffff0e8224 */ /* 0x000fe400078e00ff */
[----:B------:R-:W-:Y:S02]  /*0ba0*/  @P0 IMAD.MOV.U32 R14, RZ, RZ, RZ ;  /* 0x000000ffff0e0224 */ /* 0x000fe400078e00ff */
[----:B------:R-:W-:Y:S01]  /*0bb0*/  @P0 IMAD.MOV.U32 R15, RZ, RZ, R2 ;  /* 0x000000ffff0f0224 */ /* 0x000fe200078e0002 */
[----:B------:R-:W-:Y:S06]  /*0bc0*/  BRA `(.L_x_26) ;  /* 0x0000000000147947 */ /* 0x000fec0003800000 */
.L_x_28:
[----:B------:R-:W-:Y:S01]  /*0bd0*/  LOP3.LUT R15, R7, 0x80000, RZ, 0xfc, !PT ;  /* 0x00080000070f7812 */ /* 0x000fe200078efcff */
[----:B------:R-:W-:Y:S01]  /*0be0*/  IMAD.MOV.U32 R14, RZ, RZ, R6 ;  /* 0x000000ffff0e7224 */ /* 0x000fe200078e0006 */
[----:B------:R-:W-:Y:S06]  /*0bf0*/  BRA `(.L_x_26) ;  /* 0x0000000000087947 */ /* 0x000fec0003800000 */
.L_x_27:
[----:B------:R-:W-:Y:S01]  /*0c00*/  LOP3.LUT R15, R9, 0x80000, RZ, 0xfc, !PT ;  /* 0x00080000090f7812 */ /* 0x000fe200078efcff */
[----:B------:R-:W-:-:S07]  /*0c10*/  IMAD.MOV.U32 R14, RZ, RZ, R8 ;  /* 0x000000ffff0e7224 */ /* 0x000fce00078e0008 */
.L_x_26:
[----:B------:R-:W-:Y:S05]  /*0c20*/  BSYNC.RECONVERGENT B2 ;  /* 0x0000000000027941 */ /* 0x000fea0003800200 */
.L_x_24:
[----:B------:R-:W-:Y:S02]  /*0c30*/  IMAD.MOV.U32 R21, RZ, RZ, 0x0 ;  /* 0x00000000ff157424 */ /* 0x000fe400078e00ff */
[----:B------:R-:W-:Y:S02]  /*0c40*/  IMAD.MOV.U32 R2, RZ, RZ, R14 ;  /* 0x000000ffff027224 */ /* 0x000fe400078e000e */
[----:B------:R-:W-:Y:S01]  /*0c50*/  IMAD.MOV.U32 R3, RZ, RZ, R15 ;  /* 0x000000ffff037224 */ /* 0x000fe200078e000f */
[----:B------:R-:W-:Y:S06]  /*0c60*/  RET.REL.NODEC R20 `(_Z19new_cluster_centersP7KMClustP6KMData) ;  /* 0xfffffff014e47950 */ /* 0x000fec0003c3ffff */
.L_x_29:
        /* <DEDUP_REMOVED lines=9> */
.L_x_30:


//--------------------- .nv.shared.reserved.0     --------------------------
	.section	.nv.shared.reserved.0,"aw",@nobits
	.weak		__nv_reservedSMEM_offset_0_alias
	.size		__nv_reservedSMEM_offset_0_alias, 0, 64
	.other		__nv_reservedSMEM_offset_0_alias,@"STO_CUDA_RESERVED_SHARED STV_DEFAULT"
__nv_reservedSMEM_offset_0_alias:
	.zero		0
	.zero		64


//--------------------- .nv.constant0._Z15new_assignmentsP7KMClustP6KMDataiPi --------------------------
	.section	.nv.constant0._Z15new_assignmentsP7KMClustP6KMDataiPi,"a",@progbits
	.sectionflags	@""
	.align	4
.nv.constant0._Z15new_assignmentsP7KMClustP6KMDataiPi:
	.zero		928


//--------------------- .nv.constant0._Z19new_cluster_centersP7KMClustP6KMData --------------------------
	.section	.nv.constant0._Z19new_cluster_centersP7KMClustP6KMData,"a",@progbits
	.sectionflags	@""
	.align	4
.nv.constant0._Z19new_cluster_centersP7KMClustP6KMData:
	.zero		912


//--------------------- SYMBOLS --------------------------

	.type		.nv.reservedSmem.offset0,@object
	.size		.nv.reservedSmem.offset0,0x4
